//
// Generated by NVIDIA NVVM Compiler
//
// Compiler Build ID: CL-36424714
// Cuda compilation tools, release 13.0, V13.0.88
// Based on NVVM 20.0.0
//

.version 9.0
.target sm_100
.address_size 64

	// .globl	_Z8mm_new_9PfS_S_i
// _ZZ8mm_new_9PfS_S_iE2sA has been demoted
// _ZZ8mm_new_9PfS_S_iE2sB has been demoted

.visible .entry _Z8mm_new_9PfS_S_i(
	.param .u64 .ptr .align 1 _Z8mm_new_9PfS_S_i_param_0,
	.param .u64 .ptr .align 1 _Z8mm_new_9PfS_S_i_param_1,
	.param .u64 .ptr .align 1 _Z8mm_new_9PfS_S_i_param_2,
	.param .u32 _Z8mm_new_9PfS_S_i_param_3
)
.maxntid 256
{
	.reg .pred 	%p<5>;
	.reg .b32 	%r<100>;
	.reg .b32 	%f<947>;
	.reg .b64 	%rd<46>;
	// demoted variable
	.shared .align 4 .b8 _ZZ8mm_new_9PfS_S_iE2sA[8192];
	// demoted variable
	.shared .align 4 .b8 _ZZ8mm_new_9PfS_S_iE2sB[8192];
	ld.param.u64 	%rd12, [_Z8mm_new_9PfS_S_i_param_0];
	ld.param.u64 	%rd13, [_Z8mm_new_9PfS_S_i_param_1];
	ld.param.u64 	%rd14, [_Z8mm_new_9PfS_S_i_param_2];
	ld.param.u32 	%r11, [_Z8mm_new_9PfS_S_i_param_3];
	cvta.to.global.u64 	%rd15, %rd14;
	cvta.to.global.u64 	%rd16, %rd13;
	cvta.to.global.u64 	%rd17, %rd12;
	mov.u32 	%r12, %tid.x;
	mov.u32 	%r13, %ctaid.x;
	mov.u32 	%r14, %ctaid.y;
	shr.u32 	%r15, %r12, 5;
	shr.u32 	%r16, %r12, 1;
	shl.b32 	%r17, %r12, 2;
	and.b32  	%r18, %r17, 4;
	and.b32  	%r19, %r17, 124;
	mul.lo.s32 	%r20, %r13, %r11;
	shl.b32 	%r21, %r20, 7;
	mul.wide.s32 	%rd18, %r21, 4;
	add.s64 	%rd1, %rd17, %rd18;
	shl.b32 	%r22, %r14, 7;
	mul.wide.u32 	%rd19, %r22, 4;
	add.s64 	%rd2, %rd16, %rd19;
	add.s32 	%r23, %r21, %r22;
	mul.wide.s32 	%rd20, %r23, 4;
	add.s64 	%rd3, %rd15, %rd20;
	mad.lo.s32 	%r24, %r11, %r16, %r18;
	mul.wide.s32 	%rd21, %r24, 4;
	add.s64 	%rd22, %rd1, %rd21;
	ld.global.v4.f32 	{%f878, %f877, %f876, %f875}, [%rd22];
	mad.lo.s32 	%r25, %r11, %r15, %r19;
	mul.wide.s32 	%rd23, %r25, 4;
	add.s64 	%rd24, %rd2, %rd23;
	ld.global.v4.f32 	{%f882, %f881, %f880, %f879}, [%rd24];
	shl.b32 	%r26, %r16, 2;
	shl.b32 	%r27, %r12, 11;
	and.b32  	%r28, %r27, 2048;
	or.b32  	%r29, %r28, %r26;
	mov.u32 	%r30, _ZZ8mm_new_9PfS_S_iE2sA;
	add.s32 	%r31, %r30, %r29;
	st.shared.f32 	[%r31], %f878;
	st.shared.f32 	[%r31+512], %f877;
	st.shared.f32 	[%r31+1024], %f876;
	st.shared.f32 	[%r31+1536], %f875;
	shl.b32 	%r32, %r12, 4;
	and.b32  	%r33, %r32, 496;
	shl.b32 	%r34, %r15, 9;
	or.b32  	%r35, %r34, %r33;
	mov.u32 	%r36, _ZZ8mm_new_9PfS_S_iE2sB;
	add.s32 	%r37, %r36, %r35;
	st.shared.v4.f32 	[%r37], {%f882, %f881, %f880, %f879};
	bar.sync 	0;
	shl.b32 	%r1, %r11, 3;
	setp.lt.s32 	%p1, %r11, 8;
	mov.f32 	%f883, 0f00000000;
	mov.f32 	%f884, %f883;
	mov.f32 	%f885, %f883;
	mov.f32 	%f886, %f883;
	mov.f32 	%f887, %f883;
	mov.f32 	%f888, %f883;
	mov.f32 	%f889, %f883;
	mov.f32 	%f890, %f883;
	mov.f32 	%f891, %f883;
	mov.f32 	%f892, %f883;
	mov.f32 	%f893, %f883;
	mov.f32 	%f894, %f883;
	mov.f32 	%f895, %f883;
	mov.f32 	%f896, %f883;
	mov.f32 	%f897, %f883;
	mov.f32 	%f898, %f883;
	mov.f32 	%f899, %f883;
	mov.f32 	%f900, %f883;
	mov.f32 	%f901, %f883;
	mov.f32 	%f902, %f883;
	mov.f32 	%f903, %f883;
	mov.f32 	%f904, %f883;
	mov.f32 	%f905, %f883;
	mov.f32 	%f906, %f883;
	mov.f32 	%f907, %f883;
	mov.f32 	%f908, %f883;
	mov.f32 	%f909, %f883;
	mov.f32 	%f910, %f883;
	mov.f32 	%f911, %f883;
	mov.f32 	%f912, %f883;
	mov.f32 	%f913, %f883;
	mov.f32 	%f914, %f883;
	mov.f32 	%f915, %f883;
	mov.f32 	%f916, %f883;
	mov.f32 	%f917, %f883;
	mov.f32 	%f918, %f883;
	mov.f32 	%f919, %f883;
	mov.f32 	%f920, %f883;
	mov.f32 	%f921, %f883;
	mov.f32 	%f922, %f883;
	mov.f32 	%f923, %f883;
	mov.f32 	%f924, %f883;
	mov.f32 	%f925, %f883;
	mov.f32 	%f926, %f883;
	mov.f32 	%f927, %f883;
	mov.f32 	%f928, %f883;
	mov.f32 	%f929, %f883;
	mov.f32 	%f930, %f883;
	mov.f32 	%f931, %f883;
	mov.f32 	%f932, %f883;
	mov.f32 	%f933, %f883;
	mov.f32 	%f934, %f883;
	mov.f32 	%f935, %f883;
	mov.f32 	%f936, %f883;
	mov.f32 	%f937, %f883;
	mov.f32 	%f938, %f883;
	mov.f32 	%f939, %f883;
	mov.f32 	%f940, %f883;
	mov.f32 	%f941, %f883;
	mov.f32 	%f942, %f883;
	mov.f32 	%f943, %f883;
	mov.f32 	%f944, %f883;
	mov.f32 	%f945, %f883;
	mov.f32 	%f946, %f883;
	@%p1 bra 	$L__BB0_7;
	ld.param.u32 	%r92, [_Z8mm_new_9PfS_S_i_param_3];
	shr.s32 	%r39, %r92, 31;
	shr.u32 	%r40, %r39, 29;
	add.s32 	%r41, %r92, %r40;
	shr.s32 	%r42, %r41, 3;
	neg.s32 	%r96, %r42;
	add.s64 	%rd45, %rd1, 32;
	add.s32 	%r2, %r42, -1;
	mul.wide.s32 	%rd25, %r1, 4;
	add.s64 	%rd44, %rd2, %rd25;
	mov.b32 	%r97, 0;
	mov.f32 	%f883, 0f00000000;
	mov.u32 	%r99, %r97;
$L__BB0_2:
	setp.ge.s32 	%p2, %r97, %r2;
	@%p2 bra 	$L__BB0_4;
	ld.param.u32 	%r93, [_Z8mm_new_9PfS_S_i_param_3];
	mov.u32 	%r43, %tid.x;
	shr.u32 	%r44, %r43, 5;
	shl.b32 	%r45, %r43, 2;
	and.b32  	%r46, %r45, 124;
	mad.lo.s32 	%r47, %r93, %r44, %r46;
	shr.u32 	%r48, %r43, 1;
	and.b32  	%r49, %r45, 4;
	mad.lo.s32 	%r50, %r93, %r48, %r49;
	mul.wide.s32 	%rd26, %r50, 4;
	add.s64 	%rd27, %rd45, %rd26;
	ld.global.v4.f32 	{%f878, %f877, %f876, %f875}, [%rd27];
	mul.wide.s32 	%rd28, %r47, 4;
	add.s64 	%rd29, %rd44, %rd28;
	ld.global.v4.f32 	{%f882, %f881, %f880, %f879}, [%rd29];
$L__BB0_4:
	shl.b32 	%r51, %r99, 12;
	mov.u32 	%r52, _ZZ8mm_new_9PfS_S_iE2sA;
	add.s32 	%r53, %r52, %r51;
	mov.u32 	%r54, %tid.x;
	shl.b32 	%r55, %r54, 1;
	and.b32  	%r56, %r55, 432;
	add.s32 	%r57, %r53, %r56;
	ld.shared.v4.f32 	{%f227, %f228, %f229, %f230}, [%r57];
	ld.shared.v4.f32 	{%f231, %f232, %f233, %f234}, [%r57+64];
	mov.u32 	%r58, _ZZ8mm_new_9PfS_S_iE2sB;
	add.s32 	%r59, %r58, %r51;
	shl.b32 	%r60, %r54, 4;
	and.b32  	%r61, %r60, 112;
	shl.b32 	%r62, %r54, 3;
	and.b32  	%r63, %r62, 256;
	or.b32  	%r64, %r63, %r61;
	add.s32 	%r65, %r59, %r64;
	ld.shared.v4.f32 	{%f235, %f236, %f237, %f238}, [%r65];
	ld.shared.v4.f32 	{%f239, %f240, %f241, %f242}, [%r65+128];
	ld.shared.v4.f32 	{%f243, %f244, %f245, %f246}, [%r57+512];
	ld.shared.v4.f32 	{%f247, %f248, %f249, %f250}, [%r57+576];
	ld.shared.v4.f32 	{%f251, %f252, %f253, %f254}, [%r65+512];
	ld.shared.v4.f32 	{%f255, %f256, %f257, %f258}, [%r65+640];
	fma.rn.f32 	%f259, %f227, %f235, %f946;
	fma.rn.f32 	%f260, %f227, %f236, %f945;
	fma.rn.f32 	%f261, %f227, %f237, %f944;
	fma.rn.f32 	%f262, %f227, %f238, %f943;
	fma.rn.f32 	%f263, %f227, %f239, %f942;
	fma.rn.f32 	%f264, %f227, %f240, %f941;
	fma.rn.f32 	%f265, %f227, %f241, %f940;
	fma.rn.f32 	%f266, %f227, %f242, %f939;
	fma.rn.f32 	%f267, %f228, %f235, %f938;
	fma.rn.f32 	%f268, %f228, %f236, %f937;
	fma.rn.f32 	%f269, %f228, %f237, %f936;
	fma.rn.f32 	%f270, %f228, %f238, %f935;
	fma.rn.f32 	%f271, %f228, %f239, %f934;
	fma.rn.f32 	%f272, %f228, %f240, %f933;
	fma.rn.f32 	%f273, %f228, %f241, %f932;
	fma.rn.f32 	%f274, %f228, %f242, %f931;
	fma.rn.f32 	%f275, %f229, %f235, %f930;
	fma.rn.f32 	%f276, %f229, %f236, %f929;
	fma.rn.f32 	%f277, %f229, %f237, %f928;
	fma.rn.f32 	%f278, %f229, %f238, %f927;
	fma.rn.f32 	%f279, %f229, %f239, %f926;
	fma.rn.f32 	%f280, %f229, %f240, %f925;
	fma.rn.f32 	%f281, %f229, %f241, %f924;
	fma.rn.f32 	%f282, %f229, %f242, %f923;
	fma.rn.f32 	%f283, %f230, %f235, %f922;
	fma.rn.f32 	%f284, %f230, %f236, %f921;
	fma.rn.f32 	%f285, %f230, %f237, %f920;
	fma.rn.f32 	%f286, %f230, %f238, %f919;
	fma.rn.f32 	%f287, %f230, %f239, %f918;
	fma.rn.f32 	%f288, %f230, %f240, %f917;
	fma.rn.f32 	%f289, %f230, %f241, %f916;
	fma.rn.f32 	%f290, %f230, %f242, %f915;
	fma.rn.f32 	%f291, %f231, %f235, %f914;
	fma.rn.f32 	%f292, %f231, %f236, %f913;
	fma.rn.f32 	%f293, %f231, %f237, %f912;
	fma.rn.f32 	%f294, %f231, %f238, %f911;
	fma.rn.f32 	%f295, %f231, %f239, %f910;
	fma.rn.f32 	%f296, %f231, %f240, %f909;
	fma.rn.f32 	%f297, %f231, %f241, %f908;
	fma.rn.f32 	%f298, %f231, %f242, %f907;
	fma.rn.f32 	%f299, %f232, %f235, %f906;
	fma.rn.f32 	%f300, %f232, %f236, %f905;
	fma.rn.f32 	%f301, %f232, %f237, %f904;
	fma.rn.f32 	%f302, %f232, %f238, %f903;
	fma.rn.f32 	%f303, %f232, %f239, %f902;
	fma.rn.f32 	%f304, %f232, %f240, %f901;
	fma.rn.f32 	%f305, %f232, %f241, %f900;
	fma.rn.f32 	%f306, %f232, %f242, %f899;
	fma.rn.f32 	%f307, %f233, %f235, %f898;
	fma.rn.f32 	%f308, %f233, %f236, %f897;
	fma.rn.f32 	%f309, %f233, %f237, %f896;
	fma.rn.f32 	%f310, %f233, %f238, %f895;
	fma.rn.f32 	%f311, %f233, %f239, %f894;
	fma.rn.f32 	%f312, %f233, %f240, %f893;
	fma.rn.f32 	%f313, %f233, %f241, %f892;
	fma.rn.f32 	%f314, %f233, %f242, %f891;
	fma.rn.f32 	%f315, %f234, %f235, %f890;
	fma.rn.f32 	%f316, %f234, %f236, %f889;
	fma.rn.f32 	%f317, %f234, %f237, %f888;
	fma.rn.f32 	%f318, %f234, %f238, %f887;
	fma.rn.f32 	%f319, %f234, %f239, %f886;
	fma.rn.f32 	%f320, %f234, %f240, %f885;
	fma.rn.f32 	%f321, %f234, %f241, %f884;
	fma.rn.f32 	%f322, %f234, %f242, %f883;
	ld.shared.v4.f32 	{%f323, %f324, %f325, %f326}, [%r57+1024];
	ld.shared.v4.f32 	{%f327, %f328, %f329, %f330}, [%r57+1088];
	ld.shared.v4.f32 	{%f331, %f332, %f333, %f334}, [%r65+1024];
	ld.shared.v4.f32 	{%f335, %f336, %f337, %f338}, [%r65+1152];
	fma.rn.f32 	%f339, %f243, %f251, %f259;
	fma.rn.f32 	%f340, %f243, %f252, %f260;
	fma.rn.f32 	%f341, %f243, %f253, %f261;
	fma.rn.f32 	%f342, %f243, %f254, %f262;
	fma.rn.f32 	%f343, %f243, %f255, %f263;
	fma.rn.f32 	%f344, %f243, %f256, %f264;
	fma.rn.f32 	%f345, %f243, %f257, %f265;
	fma.rn.f32 	%f346, %f243, %f258, %f266;
	fma.rn.f32 	%f347, %f244, %f251, %f267;
	fma.rn.f32 	%f348, %f244, %f252, %f268;
	fma.rn.f32 	%f349, %f244, %f253, %f269;
	fma.rn.f32 	%f350, %f244, %f254, %f270;
	fma.rn.f32 	%f351, %f244, %f255, %f271;
	fma.rn.f32 	%f352, %f244, %f256, %f272;
	fma.rn.f32 	%f353, %f244, %f257, %f273;
	fma.rn.f32 	%f354, %f244, %f258, %f274;
	fma.rn.f32 	%f355, %f245, %f251, %f275;
	fma.rn.f32 	%f356, %f245, %f252, %f276;
	fma.rn.f32 	%f357, %f245, %f253, %f277;
	fma.rn.f32 	%f358, %f245, %f254, %f278;
	fma.rn.f32 	%f359, %f245, %f255, %f279;
	fma.rn.f32 	%f360, %f245, %f256, %f280;
	fma.rn.f32 	%f361, %f245, %f257, %f281;
	fma.rn.f32 	%f362, %f245, %f258, %f282;
	fma.rn.f32 	%f363, %f246, %f251, %f283;
	fma.rn.f32 	%f364, %f246, %f252, %f284;
	fma.rn.f32 	%f365, %f246, %f253, %f285;
	fma.rn.f32 	%f366, %f246, %f254, %f286;
	fma.rn.f32 	%f367, %f246, %f255, %f287;
	fma.rn.f32 	%f368, %f246, %f256, %f288;
	fma.rn.f32 	%f369, %f246, %f257, %f289;
	fma.rn.f32 	%f370, %f246, %f258, %f290;
	fma.rn.f32 	%f371, %f247, %f251, %f291;
	fma.rn.f32 	%f372, %f247, %f252, %f292;
	fma.rn.f32 	%f373, %f247, %f253, %f293;
	fma.rn.f32 	%f374, %f247, %f254, %f294;
	fma.rn.f32 	%f375, %f247, %f255, %f295;
	fma.rn.f32 	%f376, %f247, %f256, %f296;
	fma.rn.f32 	%f377, %f247, %f257, %f297;
	fma.rn.f32 	%f378, %f247, %f258, %f298;
	fma.rn.f32 	%f379, %f248, %f251, %f299;
	fma.rn.f32 	%f380, %f248, %f252, %f300;
	fma.rn.f32 	%f381, %f248, %f253, %f301;
	fma.rn.f32 	%f382, %f248, %f254, %f302;
	fma.rn.f32 	%f383, %f248, %f255, %f303;
	fma.rn.f32 	%f384, %f248, %f256, %f304;
	fma.rn.f32 	%f385, %f248, %f257, %f305;
	fma.rn.f32 	%f386, %f248, %f258, %f306;
	fma.rn.f32 	%f387, %f249, %f251, %f307;
	fma.rn.f32 	%f388, %f249, %f252, %f308;
	fma.rn.f32 	%f389, %f249, %f253, %f309;
	fma.rn.f32 	%f390, %f249, %f254, %f310;
	fma.rn.f32 	%f391, %f249, %f255, %f311;
	fma.rn.f32 	%f392, %f249, %f256, %f312;
	fma.rn.f32 	%f393, %f249, %f257, %f313;
	fma.rn.f32 	%f394, %f249, %f258, %f314;
	fma.rn.f32 	%f395, %f250, %f251, %f315;
	fma.rn.f32 	%f396, %f250, %f252, %f316;
	fma.rn.f32 	%f397, %f250, %f253, %f317;
	fma.rn.f32 	%f398, %f250, %f254, %f318;
	fma.rn.f32 	%f399, %f250, %f255, %f319;
	fma.rn.f32 	%f400, %f250, %f256, %f320;
	fma.rn.f32 	%f401, %f250, %f257, %f321;
	fma.rn.f32 	%f402, %f250, %f258, %f322;
	ld.shared.v4.f32 	{%f403, %f404, %f405, %f406}, [%r57+1536];
	ld.shared.v4.f32 	{%f407, %f408, %f409, %f410}, [%r57+1600];
	ld.shared.v4.f32 	{%f411, %f412, %f413, %f414}, [%r65+1536];
	ld.shared.v4.f32 	{%f415, %f416, %f417, %f418}, [%r65+1664];
	fma.rn.f32 	%f419, %f323, %f331, %f339;
	fma.rn.f32 	%f420, %f323, %f332, %f340;
	fma.rn.f32 	%f421, %f323, %f333, %f341;
	fma.rn.f32 	%f422, %f323, %f334, %f342;
	fma.rn.f32 	%f423, %f323, %f335, %f343;
	fma.rn.f32 	%f424, %f323, %f336, %f344;
	fma.rn.f32 	%f425, %f323, %f337, %f345;
	fma.rn.f32 	%f426, %f323, %f338, %f346;
	fma.rn.f32 	%f427, %f324, %f331, %f347;
	fma.rn.f32 	%f428, %f324, %f332, %f348;
	fma.rn.f32 	%f429, %f324, %f333, %f349;
	fma.rn.f32 	%f430, %f324, %f334, %f350;
	fma.rn.f32 	%f431, %f324, %f335, %f351;
	fma.rn.f32 	%f432, %f324, %f336, %f352;
	fma.rn.f32 	%f433, %f324, %f337, %f353;
	fma.rn.f32 	%f434, %f324, %f338, %f354;
	fma.rn.f32 	%f435, %f325, %f331, %f355;
	fma.rn.f32 	%f436, %f325, %f332, %f356;
	fma.rn.f32 	%f437, %f325, %f333, %f357;
	fma.rn.f32 	%f438, %f325, %f334, %f358;
	fma.rn.f32 	%f439, %f325, %f335, %f359;
	fma.rn.f32 	%f440, %f325, %f336, %f360;
	fma.rn.f32 	%f441, %f325, %f337, %f361;
	fma.rn.f32 	%f442, %f325, %f338, %f362;
	fma.rn.f32 	%f443, %f326, %f331, %f363;
	fma.rn.f32 	%f444, %f326, %f332, %f364;
	fma.rn.f32 	%f445, %f326, %f333, %f365;
	fma.rn.f32 	%f446, %f326, %f334, %f366;
	fma.rn.f32 	%f447, %f326, %f335, %f367;
	fma.rn.f32 	%f448, %f326, %f336, %f368;
	fma.rn.f32 	%f449, %f326, %f337, %f369;
	fma.rn.f32 	%f450, %f326, %f338, %f370;
	fma.rn.f32 	%f451, %f327, %f331, %f371;
	fma.rn.f32 	%f452, %f327, %f332, %f372;
	fma.rn.f32 	%f453, %f327, %f333, %f373;
	fma.rn.f32 	%f454, %f327, %f334, %f374;
	fma.rn.f32 	%f455, %f327, %f335, %f375;
	fma.rn.f32 	%f456, %f327, %f336, %f376;
	fma.rn.f32 	%f457, %f327, %f337, %f377;
	fma.rn.f32 	%f458, %f327, %f338, %f378;
	fma.rn.f32 	%f459, %f328, %f331, %f379;
	fma.rn.f32 	%f460, %f328, %f332, %f380;
	fma.rn.f32 	%f461, %f328, %f333, %f381;
	fma.rn.f32 	%f462, %f328, %f334, %f382;
	fma.rn.f32 	%f463, %f328, %f335, %f383;
	fma.rn.f32 	%f464, %f328, %f336, %f384;
	fma.rn.f32 	%f465, %f328, %f337, %f385;
	fma.rn.f32 	%f466, %f328, %f338, %f386;
	fma.rn.f32 	%f467, %f329, %f331, %f387;
	fma.rn.f32 	%f468, %f329, %f332, %f388;
	fma.rn.f32 	%f469, %f329, %f333, %f389;
	fma.rn.f32 	%f470, %f329, %f334, %f390;
	fma.rn.f32 	%f471, %f329, %f335, %f391;
	fma.rn.f32 	%f472, %f329, %f336, %f392;
	fma.rn.f32 	%f473, %f329, %f337, %f393;
	fma.rn.f32 	%f474, %f329, %f338, %f394;
	fma.rn.f32 	%f475, %f330, %f331, %f395;
	fma.rn.f32 	%f476, %f330, %f332, %f396;
	fma.rn.f32 	%f477, %f330, %f333, %f397;
	fma.rn.f32 	%f478, %f330, %f334, %f398;
	fma.rn.f32 	%f479, %f330, %f335, %f399;
	fma.rn.f32 	%f480, %f330, %f336, %f400;
	fma.rn.f32 	%f481, %f330, %f337, %f401;
	fma.rn.f32 	%f482, %f330, %f338, %f402;
	ld.shared.v4.f32 	{%f483, %f484, %f485, %f486}, [%r57+2048];
	ld.shared.v4.f32 	{%f487, %f488, %f489, %f490}, [%r57+2112];
	ld.shared.v4.f32 	{%f491, %f492, %f493, %f494}, [%r65+2048];
	ld.shared.v4.f32 	{%f495, %f496, %f497, %f498}, [%r65+2176];
	fma.rn.f32 	%f499, %f403, %f411, %f419;
	fma.rn.f32 	%f500, %f403, %f412, %f420;
	fma.rn.f32 	%f501, %f403, %f413, %f421;
	fma.rn.f32 	%f502, %f403, %f414, %f422;
	fma.rn.f32 	%f503, %f403, %f415, %f423;
	fma.rn.f32 	%f504, %f403, %f416, %f424;
	fma.rn.f32 	%f505, %f403, %f417, %f425;
	fma.rn.f32 	%f506, %f403, %f418, %f426;
	fma.rn.f32 	%f507, %f404, %f411, %f427;
	fma.rn.f32 	%f508, %f404, %f412, %f428;
	fma.rn.f32 	%f509, %f404, %f413, %f429;
	fma.rn.f32 	%f510, %f404, %f414, %f430;
	fma.rn.f32 	%f511, %f404, %f415, %f431;
	fma.rn.f32 	%f512, %f404, %f416, %f432;
	fma.rn.f32 	%f513, %f404, %f417, %f433;
	fma.rn.f32 	%f514, %f404, %f418, %f434;
	fma.rn.f32 	%f515, %f405, %f411, %f435;
	fma.rn.f32 	%f516, %f405, %f412, %f436;
	fma.rn.f32 	%f517, %f405, %f413, %f437;
	fma.rn.f32 	%f518, %f405, %f414, %f438;
	fma.rn.f32 	%f519, %f405, %f415, %f439;
	fma.rn.f32 	%f520, %f405, %f416, %f440;
	fma.rn.f32 	%f521, %f405, %f417, %f441;
	fma.rn.f32 	%f522, %f405, %f418, %f442;
	fma.rn.f32 	%f523, %f406, %f411, %f443;
	fma.rn.f32 	%f524, %f406, %f412, %f444;
	fma.rn.f32 	%f525, %f406, %f413, %f445;
	fma.rn.f32 	%f526, %f406, %f414, %f446;
	fma.rn.f32 	%f527, %f406, %f415, %f447;
	fma.rn.f32 	%f528, %f406, %f416, %f448;
	fma.rn.f32 	%f529, %f406, %f417, %f449;
	fma.rn.f32 	%f530, %f406, %f418, %f450;
	fma.rn.f32 	%f531, %f407, %f411, %f451;
	fma.rn.f32 	%f532, %f407, %f412, %f452;
	fma.rn.f32 	%f533, %f407, %f413, %f453;
	fma.rn.f32 	%f534, %f407, %f414, %f454;
	fma.rn.f32 	%f535, %f407, %f415, %f455;
	fma.rn.f32 	%f536, %f407, %f416, %f456;
	fma.rn.f32 	%f537, %f407, %f417, %f457;
	fma.rn.f32 	%f538, %f407, %f418, %f458;
	fma.rn.f32 	%f539, %f408, %f411, %f459;
	fma.rn.f32 	%f540, %f408, %f412, %f460;
	fma.rn.f32 	%f541, %f408, %f413, %f461;
	fma.rn.f32 	%f542, %f408, %f414, %f462;
	fma.rn.f32 	%f543, %f408, %f415, %f463;
	fma.rn.f32 	%f544, %f408, %f416, %f464;
	fma.rn.f32 	%f545, %f408, %f417, %f465;
	fma.rn.f32 	%f546, %f408, %f418, %f466;
	fma.rn.f32 	%f547, %f409, %f411, %f467;
	fma.rn.f32 	%f548, %f409, %f412, %f468;
	fma.rn.f32 	%f549, %f409, %f413, %f469;
	fma.rn.f32 	%f550, %f409, %f414, %f470;
	fma.rn.f32 	%f551, %f409, %f415, %f471;
	fma.rn.f32 	%f552, %f409, %f416, %f472;
	fma.rn.f32 	%f553, %f409, %f417, %f473;
	fma.rn.f32 	%f554, %f409, %f418, %f474;
	fma.rn.f32 	%f555, %f410, %f411, %f475;
	fma.rn.f32 	%f556, %f410, %f412, %f476;
	fma.rn.f32 	%f557, %f410, %f413, %f477;
	fma.rn.f32 	%f558, %f410, %f414, %f478;
	fma.rn.f32 	%f559, %f410, %f415, %f479;
	fma.rn.f32 	%f560, %f410, %f416, %f480;
	fma.rn.f32 	%f561, %f410, %f417, %f481;
	fma.rn.f32 	%f562, %f410, %f418, %f482;
	ld.shared.v4.f32 	{%f563, %f564, %f565, %f566}, [%r57+2560];
	ld.shared.v4.f32 	{%f567, %f568, %f569, %f570}, [%r57+2624];
	ld.shared.v4.f32 	{%f571, %f572, %f573, %f574}, [%r65+2560];
	ld.shared.v4.f32 	{%f575, %f576, %f577, %f578}, [%r65+2688];
	fma.rn.f32 	%f579, %f483, %f491, %f499;
	fma.rn.f32 	%f580, %f483, %f492, %f500;
	fma.rn.f32 	%f581, %f483, %f493, %f501;
	fma.rn.f32 	%f582, %f483, %f494, %f502;
	fma.rn.f32 	%f583, %f483, %f495, %f503;
	fma.rn.f32 	%f584, %f483, %f496, %f504;
	fma.rn.f32 	%f585, %f483, %f497, %f505;
	fma.rn.f32 	%f586, %f483, %f498, %f506;
	fma.rn.f32 	%f587, %f484, %f491, %f507;
	fma.rn.f32 	%f588, %f484, %f492, %f508;
	fma.rn.f32 	%f589, %f484, %f493, %f509;
	fma.rn.f32 	%f590, %f484, %f494, %f510;
	fma.rn.f32 	%f591, %f484, %f495, %f511;
	fma.rn.f32 	%f592, %f484, %f496, %f512;
	fma.rn.f32 	%f593, %f484, %f497, %f513;
	fma.rn.f32 	%f594, %f484, %f498, %f514;
	fma.rn.f32 	%f595, %f485, %f491, %f515;
	fma.rn.f32 	%f596, %f485, %f492, %f516;
	fma.rn.f32 	%f597, %f485, %f493, %f517;
	fma.rn.f32 	%f598, %f485, %f494, %f518;
	fma.rn.f32 	%f599, %f485, %f495, %f519;
	fma.rn.f32 	%f600, %f485, %f496, %f520;
	fma.rn.f32 	%f601, %f485, %f497, %f521;
	fma.rn.f32 	%f602, %f485, %f498, %f522;
	fma.rn.f32 	%f603, %f486, %f491, %f523;
	fma.rn.f32 	%f604, %f486, %f492, %f524;
	fma.rn.f32 	%f605, %f486, %f493, %f525;
	fma.rn.f32 	%f606, %f486, %f494, %f526;
	fma.rn.f32 	%f607, %f486, %f495, %f527;
	fma.rn.f32 	%f608, %f486, %f496, %f528;
	fma.rn.f32 	%f609, %f486, %f497, %f529;
	fma.rn.f32 	%f610, %f486, %f498, %f530;
	fma.rn.f32 	%f611, %f487, %f491, %f531;
	fma.rn.f32 	%f612, %f487, %f492, %f532;
	fma.rn.f32 	%f613, %f487, %f493, %f533;
	fma.rn.f32 	%f614, %f487, %f494, %f534;
	fma.rn.f32 	%f615, %f487, %f495, %f535;
	fma.rn.f32 	%f616, %f487, %f496, %f536;
	fma.rn.f32 	%f617, %f487, %f497, %f537;
	fma.rn.f32 	%f618, %f487, %f498, %f538;
	fma.rn.f32 	%f619, %f488, %f491, %f539;
	fma.rn.f32 	%f620, %f488, %f492, %f540;
	fma.rn.f32 	%f621, %f488, %f493, %f541;
	fma.rn.f32 	%f622, %f488, %f494, %f542;
	fma.rn.f32 	%f623, %f488, %f495, %f543;
	fma.rn.f32 	%f624, %f488, %f496, %f544;
	fma.rn.f32 	%f625, %f488, %f497, %f545;
	fma.rn.f32 	%f626, %f488, %f498, %f546;
	fma.rn.f32 	%f627, %f489, %f491, %f547;
	fma.rn.f32 	%f628, %f489, %f492, %f548;
	fma.rn.f32 	%f629, %f489, %f493, %f549;
	fma.rn.f32 	%f630, %f489, %f494, %f550;
	fma.rn.f32 	%f631, %f489, %f495, %f551;
	fma.rn.f32 	%f632, %f489, %f496, %f552;
	fma.rn.f32 	%f633, %f489, %f497, %f553;
	fma.rn.f32 	%f634, %f489, %f498, %f554;
	fma.rn.f32 	%f635, %f490, %f491, %f555;
	fma.rn.f32 	%f636, %f490, %f492, %f556;
	fma.rn.f32 	%f637, %f490, %f493, %f557;
	fma.rn.f32 	%f638, %f490, %f494, %f558;
	fma.rn.f32 	%f639, %f490, %f495, %f559;
	fma.rn.f32 	%f640, %f490, %f496, %f560;
	fma.rn.f32 	%f641, %f490, %f497, %f561;
	fma.rn.f32 	%f642, %f490, %f498, %f562;
	ld.shared.v4.f32 	{%f643, %f644, %f645, %f646}, [%r57+3072];
	ld.shared.v4.f32 	{%f647, %f648, %f649, %f650}, [%r57+3136];
	ld.shared.v4.f32 	{%f651, %f652, %f653, %f654}, [%r65+3072];
	ld.shared.v4.f32 	{%f655, %f656, %f657, %f658}, [%r65+3200];
	fma.rn.f32 	%f659, %f563, %f571, %f579;
	fma.rn.f32 	%f660, %f563, %f572, %f580;
	fma.rn.f32 	%f661, %f563, %f573, %f581;
	fma.rn.f32 	%f662, %f563, %f574, %f582;
	fma.rn.f32 	%f663, %f563, %f575, %f583;
	fma.rn.f32 	%f664, %f563, %f576, %f584;
	fma.rn.f32 	%f665, %f563, %f577, %f585;
	fma.rn.f32 	%f666, %f563, %f578, %f586;
	fma.rn.f32 	%f667, %f564, %f571, %f587;
	fma.rn.f32 	%f668, %f564, %f572, %f588;
	fma.rn.f32 	%f669, %f564, %f573, %f589;
	fma.rn.f32 	%f670, %f564, %f574, %f590;
	fma.rn.f32 	%f671, %f564, %f575, %f591;
	fma.rn.f32 	%f672, %f564, %f576, %f592;
	fma.rn.f32 	%f673, %f564, %f577, %f593;
	fma.rn.f32 	%f674, %f564, %f578, %f594;
	fma.rn.f32 	%f675, %f565, %f571, %f595;
	fma.rn.f32 	%f676, %f565, %f572, %f596;
	fma.rn.f32 	%f677, %f565, %f573, %f597;
	fma.rn.f32 	%f678, %f565, %f574, %f598;
	fma.rn.f32 	%f679, %f565, %f575, %f599;
	fma.rn.f32 	%f680, %f565, %f576, %f600;
	fma.rn.f32 	%f681, %f565, %f577, %f601;
	fma.rn.f32 	%f682, %f565, %f578, %f602;
	fma.rn.f32 	%f683, %f566, %f571, %f603;
	fma.rn.f32 	%f684, %f566, %f572, %f604;
	fma.rn.f32 	%f685, %f566, %f573, %f605;
	fma.rn.f32 	%f686, %f566, %f574, %f606;
	fma.rn.f32 	%f687, %f566, %f575, %f607;
	fma.rn.f32 	%f688, %f566, %f576, %f608;
	fma.rn.f32 	%f689, %f566, %f577, %f609;
	fma.rn.f32 	%f690, %f566, %f578, %f610;
	fma.rn.f32 	%f691, %f567, %f571, %f611;
	fma.rn.f32 	%f692, %f567, %f572, %f612;
	fma.rn.f32 	%f693, %f567, %f573, %f613;
	fma.rn.f32 	%f694, %f567, %f574, %f614;
	fma.rn.f32 	%f695, %f567, %f575, %f615;
	fma.rn.f32 	%f696, %f567, %f576, %f616;
	fma.rn.f32 	%f697, %f567, %f577, %f617;
	fma.rn.f32 	%f698, %f567, %f578, %f618;
	fma.rn.f32 	%f699, %f568, %f571, %f619;
	fma.rn.f32 	%f700, %f568, %f572, %f620;
	fma.rn.f32 	%f701, %f568, %f573, %f621;
	fma.rn.f32 	%f702, %f568, %f574, %f622;
	fma.rn.f32 	%f703, %f568, %f575, %f623;
	fma.rn.f32 	%f704, %f568, %f576, %f624;
	fma.rn.f32 	%f705, %f568, %f577, %f625;
	fma.rn.f32 	%f706, %f568, %f578, %f626;
	fma.rn.f32 	%f707, %f569, %f571, %f627;
	fma.rn.f32 	%f708, %f569, %f572, %f628;
	fma.rn.f32 	%f709, %f569, %f573, %f629;
	fma.rn.f32 	%f710, %f569, %f574, %f630;
	fma.rn.f32 	%f711, %f569, %f575, %f631;
	fma.rn.f32 	%f712, %f569, %f576, %f632;
	fma.rn.f32 	%f713, %f569, %f577, %f633;
	fma.rn.f32 	%f714, %f569, %f578, %f634;
	fma.rn.f32 	%f715, %f570, %f571, %f635;
	fma.rn.f32 	%f716, %f570, %f572, %f636;
	fma.rn.f32 	%f717, %f570, %f573, %f637;
	fma.rn.f32 	%f718, %f570, %f574, %f638;
	fma.rn.f32 	%f719, %f570, %f575, %f639;
	fma.rn.f32 	%f720, %f570, %f576, %f640;
	fma.rn.f32 	%f721, %f570, %f577, %f641;
	fma.rn.f32 	%f722, %f570, %f578, %f642;
	ld.shared.v4.f32 	{%f723, %f724, %f725, %f726}, [%r57+3584];
	ld.shared.v4.f32 	{%f727, %f728, %f729, %f730}, [%r57+3648];
	ld.shared.v4.f32 	{%f731, %f732, %f733, %f734}, [%r65+3584];
	ld.shared.v4.f32 	{%f735, %f736, %f737, %f738}, [%r65+3712];
	fma.rn.f32 	%f739, %f643, %f651, %f659;
	fma.rn.f32 	%f740, %f643, %f652, %f660;
	fma.rn.f32 	%f741, %f643, %f653, %f661;
	fma.rn.f32 	%f742, %f643, %f654, %f662;
	fma.rn.f32 	%f743, %f643, %f655, %f663;
	fma.rn.f32 	%f744, %f643, %f656, %f664;
	fma.rn.f32 	%f745, %f643, %f657, %f665;
	fma.rn.f32 	%f746, %f643, %f658, %f666;
	fma.rn.f32 	%f747, %f644, %f651, %f667;
	fma.rn.f32 	%f748, %f644, %f652, %f668;
	fma.rn.f32 	%f749, %f644, %f653, %f669;
	fma.rn.f32 	%f750, %f644, %f654, %f670;
	fma.rn.f32 	%f751, %f644, %f655, %f671;
	fma.rn.f32 	%f752, %f644, %f656, %f672;
	fma.rn.f32 	%f753, %f644, %f657, %f673;
	fma.rn.f32 	%f754, %f644, %f658, %f674;
	fma.rn.f32 	%f755, %f645, %f651, %f675;
	fma.rn.f32 	%f756, %f645, %f652, %f676;
	fma.rn.f32 	%f757, %f645, %f653, %f677;
	fma.rn.f32 	%f758, %f645, %f654, %f678;
	fma.rn.f32 	%f759, %f645, %f655, %f679;
	fma.rn.f32 	%f760, %f645, %f656, %f680;
	fma.rn.f32 	%f761, %f645, %f657, %f681;
	fma.rn.f32 	%f762, %f645, %f658, %f682;
	fma.rn.f32 	%f763, %f646, %f651, %f683;
	fma.rn.f32 	%f764, %f646, %f652, %f684;
	fma.rn.f32 	%f765, %f646, %f653, %f685;
	fma.rn.f32 	%f766, %f646, %f654, %f686;
	fma.rn.f32 	%f767, %f646, %f655, %f687;
	fma.rn.f32 	%f768, %f646, %f656, %f688;
	fma.rn.f32 	%f769, %f646, %f657, %f689;
	fma.rn.f32 	%f770, %f646, %f658, %f690;
	fma.rn.f32 	%f771, %f647, %f651, %f691;
	fma.rn.f32 	%f772, %f647, %f652, %f692;
	fma.rn.f32 	%f773, %f647, %f653, %f693;
	fma.rn.f32 	%f774, %f647, %f654, %f694;
	fma.rn.f32 	%f775, %f647, %f655, %f695;
	fma.rn.f32 	%f776, %f647, %f656, %f696;
	fma.rn.f32 	%f777, %f647, %f657, %f697;
	fma.rn.f32 	%f778, %f647, %f658, %f698;
	fma.rn.f32 	%f779, %f648, %f651, %f699;
	fma.rn.f32 	%f780, %f648, %f652, %f700;
	fma.rn.f32 	%f781, %f648, %f653, %f701;
	fma.rn.f32 	%f782, %f648, %f654, %f702;
	fma.rn.f32 	%f783, %f648, %f655, %f703;
	fma.rn.f32 	%f784, %f648, %f656, %f704;
	fma.rn.f32 	%f785, %f648, %f657, %f705;
	fma.rn.f32 	%f786, %f648, %f658, %f706;
	fma.rn.f32 	%f787, %f649, %f651, %f707;
	fma.rn.f32 	%f788, %f649, %f652, %f708;
	fma.rn.f32 	%f789, %f649, %f653, %f709;
	fma.rn.f32 	%f790, %f649, %f654, %f710;
	fma.rn.f32 	%f791, %f649, %f655, %f711;
	fma.rn.f32 	%f792, %f649, %f656, %f712;
	fma.rn.f32 	%f793, %f649, %f657, %f713;
	fma.rn.f32 	%f794, %f649, %f658, %f714;
	fma.rn.f32 	%f795, %f650, %f651, %f715;
	fma.rn.f32 	%f796, %f650, %f652, %f716;
	fma.rn.f32 	%f797, %f650, %f653, %f717;
	fma.rn.f32 	%f798, %f650, %f654, %f718;
	fma.rn.f32 	%f799, %f650, %f655, %f719;
	fma.rn.f32 	%f800, %f650, %f656, %f720;
	fma.rn.f32 	%f801, %f650, %f657, %f721;
	fma.rn.f32 	%f802, %f650, %f658, %f722;
	fma.rn.f32 	%f946, %f723, %f731, %f739;
	fma.rn.f32 	%f945, %f723, %f732, %f740;
	fma.rn.f32 	%f944, %f723, %f733, %f741;
	fma.rn.f32 	%f943, %f723, %f734, %f742;
	fma.rn.f32 	%f942, %f723, %f735, %f743;
	fma.rn.f32 	%f941, %f723, %f736, %f744;
	fma.rn.f32 	%f940, %f723, %f737, %f745;
	fma.rn.f32 	%f939, %f723, %f738, %f746;
	fma.rn.f32 	%f938, %f724, %f731, %f747;
	fma.rn.f32 	%f937, %f724, %f732, %f748;
	fma.rn.f32 	%f936, %f724, %f733, %f749;
	fma.rn.f32 	%f935, %f724, %f734, %f750;
	fma.rn.f32 	%f934, %f724, %f735, %f751;
	fma.rn.f32 	%f933, %f724, %f736, %f752;
	fma.rn.f32 	%f932, %f724, %f737, %f753;
	fma.rn.f32 	%f931, %f724, %f738, %f754;
	fma.rn.f32 	%f930, %f725, %f731, %f755;
	fma.rn.f32 	%f929, %f725, %f732, %f756;
	fma.rn.f32 	%f928, %f725, %f733, %f757;
	fma.rn.f32 	%f927, %f725, %f734, %f758;
	fma.rn.f32 	%f926, %f725, %f735, %f759;
	fma.rn.f32 	%f925, %f725, %f736, %f760;
	fma.rn.f32 	%f924, %f725, %f737, %f761;
	fma.rn.f32 	%f923, %f725, %f738, %f762;
	fma.rn.f32 	%f922, %f726, %f731, %f763;
	fma.rn.f32 	%f921, %f726, %f732, %f764;
	fma.rn.f32 	%f920, %f726, %f733, %f765;
	fma.rn.f32 	%f919, %f726, %f734, %f766;
	fma.rn.f32 	%f918, %f726, %f735, %f767;
	fma.rn.f32 	%f917, %f726, %f736, %f768;
	fma.rn.f32 	%f916, %f726, %f737, %f769;
	fma.rn.f32 	%f915, %f726, %f738, %f770;
	fma.rn.f32 	%f914, %f727, %f731, %f771;
	fma.rn.f32 	%f913, %f727, %f732, %f772;
	fma.rn.f32 	%f912, %f727, %f733, %f773;
	fma.rn.f32 	%f911, %f727, %f734, %f774;
	fma.rn.f32 	%f910, %f727, %f735, %f775;
	fma.rn.f32 	%f909, %f727, %f736, %f776;
	fma.rn.f32 	%f908, %f727, %f737, %f777;
	fma.rn.f32 	%f907, %f727, %f738, %f778;
	fma.rn.f32 	%f906, %f728, %f731, %f779;
	fma.rn.f32 	%f905, %f728, %f732, %f780;
	fma.rn.f32 	%f904, %f728, %f733, %f781;
	fma.rn.f32 	%f903, %f728, %f734, %f782;
	fma.rn.f32 	%f902, %f728, %f735, %f783;
	fma.rn.f32 	%f901, %f728, %f736, %f784;
	fma.rn.f32 	%f900, %f728, %f737, %f785;
	fma.rn.f32 	%f899, %f728, %f738, %f786;
	fma.rn.f32 	%f898, %f729, %f731, %f787;
	fma.rn.f32 	%f897, %f729, %f732, %f788;
	fma.rn.f32 	%f896, %f729, %f733, %f789;
	fma.rn.f32 	%f895, %f729, %f734, %f790;
	fma.rn.f32 	%f894, %f729, %f735, %f791;
	fma.rn.f32 	%f893, %f729, %f736, %f792;
	fma.rn.f32 	%f892, %f729, %f737, %f793;
	fma.rn.f32 	%f891, %f729, %f738, %f794;
	fma.rn.f32 	%f890, %f730, %f731, %f795;
	fma.rn.f32 	%f889, %f730, %f732, %f796;
	fma.rn.f32 	%f888, %f730, %f733, %f797;
	fma.rn.f32 	%f887, %f730, %f734, %f798;
	fma.rn.f32 	%f886, %f730, %f735, %f799;
	fma.rn.f32 	%f885, %f730, %f736, %f800;
	fma.rn.f32 	%f884, %f730, %f737, %f801;
	fma.rn.f32 	%f883, %f730, %f738, %f802;
	@%p2 bra 	$L__BB0_6;
	ld.param.u32 	%r94, [_Z8mm_new_9PfS_S_i_param_3];
	shl.b32 	%r66, %r94, 3;
	xor.b32  	%r7, %r99, 1;
	shl.b32 	%r67, %r99, 12;
	xor.b32  	%r68, %r67, 4096;
	mov.u32 	%r69, _ZZ8mm_new_9PfS_S_iE2sA;
	add.s32 	%r70, %r69, %r68;
	mov.u32 	%r71, %tid.x;
	shl.b32 	%r72, %r71, 1;
	shl.b32 	%r73, %r71, 11;
	or.b32  	%r74, %r73, %r72;
	and.b32  	%r75, %r74, 2556;
	add.s32 	%r76, %r70, %r75;
	st.shared.f32 	[%r76], %f878;
	st.shared.f32 	[%r76+512], %f877;
	st.shared.f32 	[%r76+1024], %f876;
	st.shared.f32 	[%r76+1536], %f875;
	shl.b32 	%r77, %r71, 4;
	mov.u32 	%r78, _ZZ8mm_new_9PfS_S_iE2sB;
	add.s32 	%r79, %r78, %r77;
	add.s32 	%r80, %r79, %r68;
	st.shared.v4.f32 	[%r80], {%f882, %f881, %f880, %f879};
	bar.sync 	0;
	add.s64 	%rd45, %rd45, 32;
	mul.wide.s32 	%rd30, %r66, 4;
	add.s64 	%rd44, %rd44, %rd30;
	mov.u32 	%r99, %r7;
$L__BB0_6:
	add.s32 	%r97, %r97, 1;
	add.s32 	%r96, %r96, 1;
	setp.ne.s32 	%p4, %r96, 0;
	@%p4 bra 	$L__BB0_2;
$L__BB0_7:
	ld.param.u32 	%r95, [_Z8mm_new_9PfS_S_i_param_3];
	mov.u32 	%r81, %tid.x;
	shr.u32 	%r82, %r81, 1;
	and.b32  	%r83, %r82, 108;
	shl.b32 	%r84, %r81, 1;
	and.b32  	%r85, %r84, 64;
	shl.b32 	%r86, %r81, 2;
	and.b32  	%r87, %r86, 28;
	or.b32  	%r88, %r85, %r87;
	mad.lo.s32 	%r89, %r83, %r95, %r88;
	mul.wide.s32 	%rd31, %r89, 4;
	add.s64 	%rd32, %rd3, %rd31;
	st.global.v4.f32 	[%rd32], {%f946, %f945, %f944, %f943};
	st.global.v4.f32 	[%rd32+128], {%f942, %f941, %f940, %f939};
	shl.b32 	%r90, %r95, 4;
	add.s32 	%r91, %r89, %r90;
	mul.wide.s32 	%rd33, %r91, 4;
	add.s64 	%rd34, %rd3, %rd33;
	st.global.v4.f32 	[%rd34], {%f914, %f913, %f912, %f911};
	st.global.v4.f32 	[%rd34+128], {%f910, %f909, %f908, %f907};
	mul.wide.s32 	%rd35, %r95, 4;
	add.s64 	%rd36, %rd32, %rd35;
	st.global.v4.f32 	[%rd36], {%f938, %f937, %f936, %f935};
	st.global.v4.f32 	[%rd36+128], {%f934, %f933, %f932, %f931};
	add.s64 	%rd37, %rd34, %rd35;
	st.global.v4.f32 	[%rd37], {%f906, %f905, %f904, %f903};
	st.global.v4.f32 	[%rd37+128], {%f902, %f901, %f900, %f899};
	add.s64 	%rd38, %rd36, %rd35;
	st.global.v4.f32 	[%rd38], {%f930, %f929, %f928, %f927};
	st.global.v4.f32 	[%rd38+128], {%f926, %f925, %f924, %f923};
	add.s64 	%rd39, %rd37, %rd35;
	st.global.v4.f32 	[%rd39], {%f898, %f897, %f896, %f895};
	st.global.v4.f32 	[%rd39+128], {%f894, %f893, %f892, %f891};
	add.s64 	%rd40, %rd38, %rd35;
	st.global.v4.f32 	[%rd40], {%f922, %f921, %f920, %f919};
	st.global.v4.f32 	[%rd40+128], {%f918, %f917, %f916, %f915};
	add.s64 	%rd41, %rd39, %rd35;
	st.global.v4.f32 	[%rd41], {%f890, %f889, %f888, %f887};
	st.global.v4.f32 	[%rd41+128], {%f886, %f885, %f884, %f883};
	ret;

}


// ===== COMPILED SASS (sm_100) =====

	.target	sm_100

	.elftype	@"ET_EXEC"


//--------------------- .note.nv.tkinfo           --------------------------
	.section	.note.nv.tkinfo,"",@"SHT_NOTE"
	.sectionflags	@"SHF_NOTE_NV_TKINFO"
	.tkinfo
        /*0018*/ 	.word	0x00000002
        /*0030*/ 	.string	""
        /*0030*/ 	.string	"ptxas"
        /*0030*/ 	.string	"Cuda compilation tools, release 13.0, V13.0.88"
        /*0030*/ 	.string	"Build cuda_13.0.r13.0/compiler.36424714_0"
        /*0030*/ 	.string	"-arch sm_100 -m 64 "



//--------------------- .note.nv.cuinfo           --------------------------
	.section	.note.nv.cuinfo,"",@"SHT_NOTE"
	.sectionflags	@"SHF_NOTE_NV_CUINFO"
        /*0018*/ 	.short	0x0002
        /*001a*/ 	.short	0x0064
        /*001c*/ 	.short	0x0082
	.zero		2


//--------------------- .nv.info                  --------------------------
	.section	.nv.info,"",@"SHT_CUDA_INFO"
	.align	4


	//----- nvinfo : EIATTR_REGCOUNT
	.align		4
        /*0000*/ 	.byte	0x04, 0x2f
        /*0002*/ 	.short	(.L_1 - .L_0)
	.align		4
.L_0:
        /*0004*/ 	.word	index@(_Z8mm_new_9PfS_S_i)
        /*0008*/ 	.word	0x00000075


	//----- nvinfo : EIATTR_FRAME_SIZE
	.align		4
.L_1:
        /*000c*/ 	.byte	0x04, 0x11
        /*000e*/ 	.short	(.L_3 - .L_2)
	.align		4
.L_2:
        /*0010*/ 	.word	index@(_Z8mm_new_9PfS_S_i)
        /*0014*/ 	.word	0x00000000


	//----- nvinfo : EIATTR_MIN_STACK_SIZE
	.align		4
.L_3:
        /*0018*/ 	.byte	0x04, 0x12
        /*001a*/ 	.short	(.L_5 - .L_4)
	.align		4
.L_4:
        /*001c*/ 	.word	index@(_Z8mm_new_9PfS_S_i)
        /*0020*/ 	.word	0x00000000
.L_5:


//--------------------- .nv.compat                --------------------------
	.section	.nv.compat,"",@"SHT_CUDA_COMPAT_INFO"
	.align	4
        /*0000*/ 	.byte	0x02, 0x09, 0x00, 0x00, 0x02, 0x02, 0x01, 0x00, 0x02, 0x05, 0x05, 0x00, 0x03, 0x07, 0x01, 0x01
        /*0010*/ 	.byte	0x02, 0x03, 0x00, 0x00, 0x02, 0x06, 0x01, 0x00, 0x04, 0x0b, 0x08, 0x00, 0x09, 0x00, 0x00, 0x00
        /*0020*/ 	.byte	0x00, 0x00, 0x00, 0x00


//--------------------- .nv.info._Z8mm_new_9PfS_S_i --------------------------
	.section	.nv.info._Z8mm_new_9PfS_S_i,"",@"SHT_CUDA_INFO"
	.sectionflags	@""
	.align	4


	//----- nvinfo : EIATTR_CUDA_API_VERSION
	.align		4
        /*0000*/ 	.byte	0x04, 0x37
        /*0002*/ 	.short	(.L_7 - .L_6)
.L_6:
        /*0004*/ 	.word	0x00000082


	//----- nvinfo : EIATTR_KPARAM_INFO
	.align		4
.L_7:
        /*0008*/ 	.byte	0x04, 0x17
        /*000a*/ 	.short	(.L_9 - .L_8)
.L_8:
        /*000c*/ 	.word	0x00000000
        /*0010*/ 	.short	0x0003
        /*0012*/ 	.short	0x0018
        /*0014*/ 	.byte	0x00, 0xf0, 0x11, 0x00


	//----- nvinfo : EIATTR_KPARAM_INFO
	.align		4
.L_9:
        /*0018*/ 	.byte	0x04, 0x17
        /*001a*/ 	.short	(.L_11 - .L_10)
.L_10:
        /*001c*/ 	.word	0x00000000
        /*0020*/ 	.short	0x0002
        /*0022*/ 	.short	0x0010
        /*0024*/ 	.byte	0x00, 0xf5, 0x21, 0x00


	//----- nvinfo : EIATTR_KPARAM_INFO
	.align		4
.L_11:
        /*0028*/ 	.byte	0x04, 0x17
        /*002a*/ 	.short	(.L_13 - .L_12)
.L_12:
        /*002c*/ 	.word	0x00000000
        /*0030*/ 	.short	0x0001
        /*0032*/ 	.short	0x0008
        /*0034*/ 	.byte	0x00, 0xf5, 0x21, 0x00


	//----- nvinfo : EIATTR_KPARAM_INFO
	.align		4
.L_13:
        /*0038*/ 	.byte	0x04, 0x17
        /*003a*/ 	.short	(.L_15 - .L_14)
.L_14:
        /*003c*/ 	.word	0x00000000
        /*0040*/ 	.short	0x0000
        /*0042*/ 	.short	0x0000
        /*0044*/ 	.byte	0x00, 0xf5, 0x21, 0x00


	//----- nvinfo : EIATTR_SPARSE_MMA_MASK
	.align		4
.L_15:
        /*0048*/ 	.byte	0x03, 0x50
        /*004a*/ 	.short	0x0000


	//----- nvinfo : EIATTR_MAXREG_COUNT
	.align		4
        /*004c*/ 	.byte	0x03, 0x1b
        /*004e*/ 	.short	0x00ff


	//----- nvinfo : EIATTR_NUM_BARRIERS
	.align		4
        /*0050*/ 	.byte	0x02, 0x4c
        /*0052*/ 	.byte	0x01
	.zero		1


	//----- nvinfo : EIATTR_MERCURY_ISA_VERSION
	.align		4
        /*0054*/ 	.byte	0x03, 0x5f
        /*0056*/ 	.short	0x0101


	//----- nvinfo : EIATTR_VRC_CTA_INIT_COUNT
	.align		4
        /*0058*/ 	.byte	0x02, 0x4a
	.zero		1
	.zero		1


	//----- nvinfo : EIATTR_EXIT_INSTR_OFFSETS
	.align		4
        /*005c*/ 	.byte	0x04, 0x1c
        /*005e*/ 	.short	(.L_17 - .L_16)


	//   ....[0]....
.L_16:
        /*0060*/ 	.word	0x00002d80


	//----- nvinfo : EIATTR_MAX_THREADS
	.align		4
.L_17:
        /*0064*/ 	.byte	0x04, 0x05
        /*0066*/ 	.short	(.L_19 - .L_18)
.L_18:
        /*0068*/ 	.word	0x00000100
        /*006c*/ 	.word	0x00000001
        /*0070*/ 	.word	0x00000001


	//----- nvinfo : EIATTR_CBANK_PARAM_SIZE
	.align		4
.L_19:
        /*0074*/ 	.byte	0x03, 0x19
        /*0076*/ 	.short	0x001c


	//----- nvinfo : EIATTR_PARAM_CBANK
	.align		4
        /*0078*/ 	.byte	0x04, 0x0a
        /*007a*/ 	.short	(.L_21 - .L_20)
	.align		4
.L_20:
        /*007c*/ 	.word	index@(.nv.constant0._Z8mm_new_9PfS_S_i)
        /*0080*/ 	.short	0x0380
        /*0082*/ 	.short	0x001c


	//----- nvinfo : EIATTR_SW_WAR
	.align		4
.L_21:
        /*0084*/ 	.byte	0x04, 0x36
        /*0086*/ 	.short	(.L_23 - .L_22)
.L_22:
        /*0088*/ 	.word	0x00000008
.L_23:


//--------------------- .nv.callgraph             --------------------------
	.section	.nv.callgraph,"",@"SHT_CUDA_CALLGRAPH"
	.align	4
	.sectionentsize	8
	.align		4
        /*0000*/ 	.word	0x00000000
	.align		4
        /*0004*/ 	.word	0xffffffff
	.align		4
        /*0008*/ 	.word	0x00000000
	.align		4
        /*000c*/ 	.word	0xfffffffe
	.align		4
        /*0010*/ 	.word	0x00000000
	.align		4
        /*0014*/ 	.word	0xfffffffd
	.align		4
        /*0018*/ 	.word	0x00000000
	.align		4
        /*001c*/ 	.word	0xfffffffc


//--------------------- .text._Z8mm_new_9PfS_S_i  --------------------------
	.section	.text._Z8mm_new_9PfS_S_i,"ax",@progbits
	.align	128
        .global         _Z8mm_new_9PfS_S_i
        .type           _Z8mm_new_9PfS_S_i,@function
        .size           _Z8mm_new_9PfS_S_i,(.L_x_4 - _Z8mm_new_9PfS_S_i)
        .other          _Z8mm_new_9PfS_S_i,@"STO_CUDA_ENTRY STV_DEFAULT"
_Z8mm_new_9PfS_S_i:
.text._Z8mm_new_9PfS_S_i:
[----:B------:R-:W-:Y:S01]  /*0000*/  LDC R1, c[0x0][0x37c] ;  /* 0x0000df00ff017b82 */ /* 0x000fe20000000800 */
[----:B------:R-:W0:Y:S07]  /*0010*/  S2R R0, SR_TID.X ;  /* 0x0000000000007919 */ /* 0x000e2e0000002100 */
[----:B------:R-:W1:Y:S01]  /*0020*/  S2UR UR8, SR_CTAID.X ;  /* 0x00000000000879c3 */ /* 0x000e620000002500 */
[----:B------:R-:W1:Y:S01]  /*0030*/  LDCU UR14, c[0x0][0x398] ;  /* 0x00007300ff0e77ac */ /* 0x000e620008000800 */
[----:B------:R-:W2:Y:S06]  /*0040*/  LDCU.128 UR4, c[0x0][0x380] ;  /* 0x00007000ff0477ac */ /* 0x000eac0008000c00 */
[----:B------:R-:W3:Y:S01]  /*0050*/  S2UR UR11, SR_CTAID.Y ;  /* 0x00000000000b79c3 */ /* 0x000ee20000002600 */
[----:B------:R-:W4:Y:S01]  /*0060*/  LDCU.64 UR18, c[0x0][0x358] ;  /* 0x00006b00ff1277ac */ /* 0x000f220008000a00 */
[----:B-1----:R-:W-:-:S04]  /*0070*/  UIMAD UR8, UR8, UR14, URZ ;  /* 0x0000000e080872a4 */ /* 0x002fc8000f8e02ff */
[----:B------:R-:W-:Y:S01]  /*0080*/  USHF.L.U32 UR10, UR8, 0x7, URZ ;  /* 0x00000007080a7899 */ /* 0x000fe200080006ff */
[----:B0-----:R-:W-:-:S03]  /*0090*/  SHF.L.U32 R4, R0, 0x2, RZ ;  /* 0x0000000200047819 */ /* 0x001fc600000006ff */
[----:B--2---:R-:W-:Y:S01]  /*00a0*/  UIMAD.WIDE UR4, UR10, 0x4, UR4 ;  /* 0x000000040a0478a5 */ /* 0x004fe2000f8e0204 */
[--C-:B------:R-:W-:Y:S01]  /*00b0*/  SHF.R.U32.HI R7, RZ, 0x1, R0.reuse ;  /* 0x00000001ff077819 */ /* 0x100fe20000011600 */
[----:B---3--:R-:W-:Y:S01]  /*00c0*/  USHF.L.U32 UR11, UR11, 0x7, URZ ;  /* 0x000000070b0b7899 */ /* 0x008fe200080006ff */
[C---:B------:R-:W-:Y:S02]  /*00d0*/  LOP3.LUT R8, R4.reuse, 0x4, RZ, 0xc0, !PT ;  /* 0x0000000404087812 */ /* 0x040fe400078ec0ff */
[----:B------:R-:W-:Y:S01]  /*00e0*/  SHF.R.U32.HI R6, RZ, 0x5, R0 ;  /* 0x00000005ff067819 */ /* 0x000fe20000011600 */
[----:B------:R-:W-:Y:S01]  /*00f0*/  UIMAD.WIDE.U32 UR6, UR11, 0x4, UR6 ;  /* 0x000000040b0678a5 */ /* 0x000fe2000f8e0006 */
[----:B------:R-:W-:Y:S01]  /*0100*/  MOV R2, UR4 ;  /* 0x0000000400027c02 */ /* 0x000fe20008000f00 */
[----:B------:R-:W-:Y:S01]  /*0110*/  IMAD R5, R7, UR14, R8 ;  /* 0x0000000e07057c24 */ /* 0x000fe2000f8e0208 */
[----:B------:R-:W-:Y:S02]  /*0120*/  MOV R3, UR5 ;  /* 0x0000000500037c02 */ /* 0x000fe40008000f00 */
[----:B------:R-:W-:-:S02]  /*0130*/  LOP3.LUT R9, R4, 0x7c, RZ, 0xc0, !PT ;  /* 0x0000007c04097812 */ /* 0x000fc400078ec0ff */
[----:B------:R-:W-:Y:S01]  /*0140*/  MOV R4, UR6 ;  /* 0x0000000600047c02 */ /* 0x000fe20008000f00 */
[----:B------:R-:W-:Y:S01]  /*0150*/  IMAD.WIDE R2, R5, 0x4, R2 ;  /* 0x0000000405027825 */ /* 0x000fe200078e0202 */
[----:B------:R-:W-:-:S03]  /*0160*/  MOV R5, UR7 ;  /* 0x0000000700057c02 */ /* 0x000fc60008000f00 */
[----:B------:R-:W-:Y:S01]  /*0170*/  IMAD R9, R6, UR14, R9 ;  /* 0x0000000e06097c24 */ /* 0x000fe2000f8e0209 */
[----:B----4-:R-:W2:Y:S03]  /*0180*/  LDG.E.128 R28, desc[UR18][R2.64] ;  /* 0x00000012021c7981 */ /* 0x010ea6000c1e1d00 */
[----:B------:R-:W-:-:S05]  /*0190*/  IMAD.WIDE R4, R9, 0x4, R4 ;  /* 0x0000000409047825 */ /* 0x000fca00078e0204 */
[----:B------:R-:W3:Y:S01]  /*01a0*/  LDG.E.128 R32, desc[UR18][R4.64] ;  /* 0x0000001204207981 */ /* 0x000ee2000c1e1d00 */
[----:B------:R-:W0:Y:S01]  /*01b0*/  S2UR UR12, SR_CgaCtaId ;  /* 0x00000000000c79c3 */ /* 0x000e220000008800 */
[----:B------:R-:W-:Y:S01]  /*01c0*/  UMOV UR8, 0x400 ;  /* 0x0000040000087882 */ /* 0x000fe20000000000 */
[C---:B------:R-:W-:Y:S01]  /*01d0*/  SHF.L.U32 R9, R0.reuse, 0x4, RZ ;  /* 0x0000000400097819 */ /* 0x040fe200000006ff */
[----:B------:R-:W-:Y:S01]  /*01e0*/  UISETP.GE.AND UP0, UPT, UR14, 0x8, UPT ;  /* 0x000000080e00788c */ /* 0x000fe2000bf06270 */
[----:B------:R-:W-:Y:S01]  /*01f0*/  SHF.L.U32 R8, R0, 0xb, RZ ;  /* 0x0000000b00087819 */ /* 0x000fe200000006ff */
[----:B------:R-:W-:Y:S01]  /*0200*/  UIADD3 UR10, UPT, UPT, UR10, UR11, URZ ;  /* 0x0000000b0a0a7290 */ /* 0x000fe2000fffe0ff */
[----:B------:R-:W-:Y:S02]  /*0210*/  SHF.L.U32 R7, R7, 0x2, RZ ;  /* 0x0000000207077819 */ /* 0x000fe400000006ff */
[----:B------:R-:W-:Y:S02]  /*0220*/  CS2R R70, SRZ ;  /* 0x0000000000467805 */ /* 0x000fe4000001ff00 */
[----:B------:R-:W-:-:S02]  /*0230*/  LOP3.LUT R9, R9, 0x1f0, RZ, 0xc0, !PT ;  /* 0x000001f009097812 */ /* 0x000fc400078ec0ff */
[----:B------:R-:W-:Y:S02]  /*0240*/  CS2R R68, SRZ ;  /* 0x0000000000447805 */ /* 0x000fe4000001ff00 */
[----:B------:R-:W-:Y:S02]  /*0250*/  LOP3.LUT R7, R7, 0x800, R8, 0xf8, !PT ;  /* 0x0000080007077812 */ /* 0x000fe400078ef808 */
[----:B------:R-:W-:Y:S02]  /*0260*/  CS2R R14, SRZ ;  /* 0x00000000000e7805 */ /* 0x000fe4000001ff00 */
[----:B------:R-:W-:Y:S02]  /*0270*/  LEA R9, R6, R9, 0x9 ;  /* 0x0000000906097211 */ /* 0x000fe400078e48ff */
[----:B------:R-:W-:Y:S02]  /*0280*/  CS2R R12, SRZ ;  /* 0x00000000000c7805 */ /* 0x000fe4000001ff00 */
[----:B------:R-:W-:-:S02]  /*0290*/  CS2R R66, SRZ ;  /* 0x0000000000427805 */ /* 0x000fc4000001ff00 */
[----:B------:R-:W-:Y:S02]  /*02a0*/  CS2R R64, SRZ ;  /* 0x0000000000407805 */ /* 0x000fe4000001ff00 */
[----:B------:R-:W-:Y:S02]  /*02b0*/  CS2R R58, SRZ ;  /* 0x00000000003a7805 */ /* 0x000fe4000001ff00 */
[----:B------:R-:W-:Y:S02]  /*02c0*/  CS2R R56, SRZ ;  /* 0x0000000000387805 */ /* 0x000fe4000001ff00 */
[----:B------:R-:W-:Y:S02]  /*02d0*/  CS2R R42, SRZ ;  /* 0x00000000002a7805 */ /* 0x000fe4000001ff00 */
[----:B------:R-:W-:Y:S02]  /*02e0*/  CS2R R40, SRZ ;  /* 0x0000000000287805 */ /* 0x000fe4000001ff00 */
[----:B------:R-:W-:-:S02]  /*02f0*/  CS2R R54, SRZ ;  /* 0x0000000000367805 */ /* 0x000fc4000001ff00 */
[----:B------:R-:W-:Y:S02]  /*0300*/  CS2R R52, SRZ ;  /* 0x0000000000347805 */ /* 0x000fe4000001ff00 */
[----:B------:R-:W-:Y:S02]  /*0310*/  CS2R R82, SRZ ;  /* 0x0000000000527805 */ /* 0x000fe4000001ff00 */
[----:B------:R-:W-:Y:S01]  /*0320*/  CS2R R80, SRZ ;  /* 0x0000000000507805 */ /* 0x000fe2000001ff00 */
[----:B0-----:R-:W-:Y:S01]  /*0330*/  ULEA UR9, UR12, UR8, 0x18 ;  /* 0x000000080c097291 */ /* 0x001fe2000f8ec0ff */
[----:B------:R-:W-:Y:S01]  /*0340*/  CS2R R50, SRZ ;  /* 0x0000000000327805 */ /* 0x000fe2000001ff00 */
[----:B------:R-:W-:Y:S01]  /*0350*/  UIADD3 UR8, UPT, UPT, UR8, 0x2000, URZ ;  /* 0x0000200008087890 */ /* 0x000fe2000fffe0ff */
[----:B------:R-:W-:Y:S02]  /*0360*/  CS2R R48, SRZ ;  /* 0x0000000000307805 */ /* 0x000fe4000001ff00 */
[----:B------:R-:W-:-:S02]  /*0370*/  CS2R R22, SRZ ;  /* 0x0000000000167805 */ /* 0x000fc4000001ff00 */
[----:B------:R-:W-:Y:S01]  /*0380*/  CS2R R20, SRZ ;  /* 0x0000000000147805 */ /* 0x000fe2000001ff00 */
[----:B------:R-:W-:Y:S01]  /*0390*/  ULEA UR12, UR12, UR8, 0x18 ;  /* 0x000000080c0c7291 */ /* 0x000fe2000f8ec0ff */
[----:B------:R-:W-:Y:S02]  /*03a0*/  CS2R R94, SRZ ;  /* 0x00000000005e7805 */ /* 0x000fe4000001ff00 */
[----:B------:R-:W-:Y:S02]  /*03b0*/  CS2R R92, SRZ ;  /* 0x00000000005c7805 */ /* 0x000fe4000001ff00 */
[----:B------:R-:W-:Y:S02]  /*03c0*/  CS2R R26, SRZ ;  /* 0x00000000001a7805 */ /* 0x000fe4000001ff00 */
        /* <DEDUP_REMOVED lines=9> */
[----:B------:R-:W-:Y:S01]  /*0460*/  CS2R R10, SRZ ;  /* 0x00000000000a7805 */ /* 0x000fe2000001ff00 */
[----:B--2---:R-:W-:Y:S04]  /*0470*/  STS [R7+UR9], R28 ;  /* 0x0000001c07007988 */ /* 0x004fe80008000809 */
[----:B------:R-:W-:Y:S04]  /*0480*/  STS [R7+UR9+0x200], R29 ;  /* 0x0002001d07007988 */ /* 0x000fe80008000809 */
[----:B------:R-:W-:Y:S04]  /*0490*/  STS [R7+UR9+0x400], R30 ;  /* 0x0004001e07007988 */ /* 0x000fe80008000809 */
[----:B------:R-:W-:Y:S01]  /*04a0*/  STS [R7+UR9+0x600], R31 ;  /* 0x0006001f07007988 */ /* 0x000fe20008000809 */
[----:B------:R-:W0:Y:S03]  /*04b0*/  LDCU.64 UR8, c[0x0][0x390] ;  /* 0x00007200ff0877ac */ /* 0x000e260008000a00 */
[----:B---3--:R1:W-:Y:S01]  /*04c0*/  STS.128 [R9+UR12], R32 ;  /* 0x0000002009007988 */ /* 0x0083e20008000c0c */
[----:B0-----:R-:W-:Y:S01]  /*04d0*/  UIMAD.WIDE UR8, UR10, 0x4, UR8 ;  /* 0x000000040a0878a5 */ /* 0x001fe2000f8e0208 */
[----:B-1----:R-:W-:Y:S01]  /*04e0*/  CS2R R8, SRZ ;  /* 0x0000000000087805 */ /* 0x002fe2000001ff00 */
[----:B------:R-:W-:Y:S06]  /*04f0*/  BAR.SYNC.DEFER_BLOCKING 0x0 ;  /* 0x0000000000007b1d */ /* 0x000fec0000010000 */
[----:B------:R-:W-:Y:S05]  /*0500*/  BRA.U !UP0, `(.L_x_0) ;  /* 0x0000002508907547 */ /* 0x000fea000b800000 */
[----:B------:R-:W-:Y:S01]  /*0510*/  USHF.R.S32.HI UR11, URZ, 0x1f, UR14 ;  /* 0x0000001fff0b7899 */ /* 0x000fe2000801140e */
[----:B------:R-:W-:Y:S01]  /*0520*/  HFMA2 R71, -RZ, RZ, 0, 0 ;  /* 0x00000000ff477431 */ /* 0x000fe200000001ff */
[----:B------:R-:W-:Y:S02]  /*0530*/  UIADD3 UR13, UP0, UPT, UR4, 0x20, URZ ;  /* 0x00000020040d7890 */ /* 0x000fe4000ff1e0ff */
[----:B------:R-:W-:Y:S02]  /*0540*/  ULEA.HI UR11, UR11, UR14, URZ, 0x3 ;  /* 0x0000000e0b0b7291 */ /* 0x000fe4000f8f18ff */
[----:B------:R-:W-:Y:S02]  /*0550*/  USHF.L.U32 UR10, UR14, 0x3, URZ ;  /* 0x000000030e0a7899 */ /* 0x000fe400080006ff */
[----:B------:R-:W-:Y:S02]  /*0560*/  USHF.R.S32.HI UR11, URZ, 0x3, UR11 ;  /* 0x00000003ff0b7899 */ /* 0x000fe4000801140b */
[----:B------:R-:W-:Y:S01]  /*0570*/  UIADD3.X UR14, UPT, UPT, URZ, UR5, URZ, UP0, !UPT ;  /* 0x00000005ff0e7290 */ /* 0x000fe200087fe4ff */
[----:B------:R-:W0:Y:S01]  /*0580*/  LDCU UR22, c[0x0][0x398] ;  /* 0x00007300ff1677ac */ /* 0x000e220008000800 */
[----:B------:R-:W-:-:S02]  /*0590*/  UIMAD.WIDE UR6, UR10, 0x4, UR6 ;  /* 0x000000040a0678a5 */ /* 0x000fc4000f8e0206 */
[----:B------:R-:W-:Y:S02]  /*05a0*/  UIADD3 UR17, UPT, UPT, UR11, -0x1, URZ ;  /* 0xffffffff0b117890 */ /* 0x000fe4000fffe0ff */
[----:B------:R-:W-:Y:S01]  /*05b0*/  UIADD3 UR12, UPT, UPT, -UR11, URZ, URZ ;  /* 0x000000ff0b0c7290 */ /* 0x000fe2000fffe1ff */
[----:B------:R-:W-:Y:S01]  /*05c0*/  UMOV UR4, URZ ;  /* 0x000000ff00047c82 */ /* 0x000fe20008000000 */
[----:B------:R-:W-:-:S10]  /*05d0*/  UMOV UR5, URZ ;  /* 0x000000ff00057c82 */ /* 0x000fd40008000000 */
.L_x_2:
[----:B------:R-:W1:Y:S01]  /*05e0*/  S2R R0, SR_TID.X ;  /* 0x0000000000007919 */ /* 0x000e620000002100 */
[----:B------:R-:W2:Y:S01]  /*05f0*/  S2UR UR11, SR_CgaCtaId ;  /* 0x00000000000b79c3 */ /* 0x000ea20000008800 */
[----:B------:R-:W-:Y:S01]  /*0600*/  UMOV UR10, 0x400 ;  /* 0x00000400000a7882 */ /* 0x000fe20000000000 */
[----:B------:R-:W-:Y:S02]  /*0610*/  UISETP.GE.AND UP0, UPT, UR4, UR17, UPT ;  /* 0x000000110400728c */ /* 0x000fe4000bf06270 */
[----:B------:R-:W-:-:S04]  /*0620*/  UIADD3 UR16, UPT, UPT, UR10, 0x2000, URZ ;  /* 0x000020000a107890 */ /* 0x000fc8000fffe0ff */
[----:B------:R-:W-:Y:S01]  /*0630*/  PLOP3.LUT P0, PT, PT, PT, UP0, 0x80, 0x8 ;  /* 0x000000000008781c */ /* 0x000fe20003f0f008 */
[----:B--2---:R-:W-:Y:S02]  /*0640*/  ULEA UR15, UR11, UR10, 0x18 ;  /* 0x0000000a0b0f7291 */ /* 0x004fe4000f8ec0ff */
[----:B------:R-:W-:Y:S02]  /*0650*/  ULEA UR16, UR11, UR16, 0x18 ;  /* 0x000000100b107291 */ /* 0x000fe4000f8ec0ff */
[----:B------:R-:W-:Y:S02]  /*0660*/  ULEA UR20, UR5, UR15, 0xc ;  /* 0x0000000f05147291 */ /* 0x000fe4000f8e60ff */
[----:B------:R-:W-:Y:S01]  /*0670*/  ULEA UR21, UR5, UR16, 0xc ;  /* 0x0000001005157291 */ /* 0x000fe2000f8e60ff */
[C---:B01----:R-:W-:Y:S01]  /*0680*/  SHF.L.U32 R2, R0.reuse, 0x3, RZ ;  /* 0x0000000300027819 */ /* 0x043fe200000006ff */
[----:B------:R-:W1:Y:S01]  /*0690*/  @!UP0 LDCU UR10, c[0x0][0x398] ;  /* 0x00007300ff0a87ac */ /* 0x000e620008000800 */
[----:B------:R-:W-:-:S02]  /*06a0*/  SHF.L.U32 R5, R0, 0x4, RZ ;  /* 0x0000000400057819 */ /* 0x000fc400000006ff */
[----:B------:R-:W-:Y:S01]  /*06b0*/  SHF.L.U32 R4, R0, 0x1, RZ ;  /* 0x0000000100047819 */ /* 0x000fe200000006ff */
[----:B------:R-:W-:Y:S01]  /*06c0*/  @!UP0 UMOV UR11, UR14 ;  /* 0x0000000e000b8c82 */ /* 0x000fe20008000000 */
[----:B------:R-:W-:Y:S02]  /*06d0*/  LOP3.LUT R2, R2, 0x100, RZ, 0xc0, !PT ;  /* 0x0000010002027812 */ /* 0x000fe400078ec0ff */
[----:B------:R-:W-:Y:S02]  /*06e0*/  LOP3.LUT R6, R4, 0x1b0, RZ, 0xc0, !PT ;  /* 0x000001b004067812 */ /* 0x000fe400078ec0ff */
[----:B------:R-:W-:Y:S02]  /*06f0*/  LOP3.LUT R5, R2, 0x70, R5, 0xf8, !PT ;  /* 0x0000007002057812 */ /* 0x000fe400078ef805 */
[----:B------:R-:W-:Y:S01]  /*0700*/  @!P0 SHF.L.U32 R3, R0, 0x2, RZ ;  /* 0x0000000200038819 */ /* 0x000fe200000006ff */
[----:B------:R-:W-:Y:S01]  /*0710*/  LDS.128 R84, [R6+UR20] ;  /* 0x0000001406547984 */ /* 0x000fe20008000c00 */
[----:B------:R-:W-:-:S02]  /*0720*/  @!P0 SHF.R.U32.HI R2, RZ, 0x5, R0 ;  /* 0x00000005ff028819 */ /* 0x000fc40000011600 */
[C---:B------:R-:W-:Y:S01]  /*0730*/  @!P0 LOP3.LUT R7, R3.reuse, 0x7c, RZ, 0xc0, !PT ;  /* 0x0000007c03078812 */ /* 0x040fe200078ec0ff */
[----:B------:R-:W2:Y:S01]  /*0740*/  LDS.128 R88, [R5+UR21] ;  /* 0x0000001505587984 */ /* 0x000ea20008000c00 */
[----:B------:R-:W-:Y:S02]  /*0750*/  @!P0 SHF.R.U32.HI R96, RZ, 0x1, R0 ;  /* 0x00000001ff608819 */ /* 0x000fe40000011600 */
[----:B------:R-:W-:Y:S01]  /*0760*/  @!P0 LOP3.LUT R3, R3, 0x4, RZ, 0xc0, !PT ;  /* 0x0000000403038812 */ /* 0x000fe200078ec0ff */
[----:B------:R-:W3:Y:S01]  /*0770*/  LDS.128 R76, [R6+UR20+0x40] ;  /* 0x00004014064c7984 */ /* 0x000ee20008000c00 */
[----:B-1----:R-:W-:-:S03]  /*0780*/  @!P0 IMAD R2, R2, UR10, R7 ;  /* 0x0000000a02028c24 */ /* 0x002fc6000f8e0207 */
[----:B------:R-:W1:Y:S01]  /*0790*/  LDS.128 R44, [R5+UR21+0x80] ;  /* 0x00008015052c7984 */ /* 0x000e620008000c00 */
[----:B------:R-:W-:Y:S01]  /*07a0*/  @!P0 IMAD R3, R96, UR10, R3 ;  /* 0x0000000a60038c24 */ /* 0x000fe2000f8e0203 */
[----:B------:R-:W-:Y:S02]  /*07b0*/  @!UP0 UMOV UR10, UR13 ;  /* 0x0000000d000a8c82 */ /* 0x000fe40008000000 */
[----:B------:R-:W-:Y:S01]  /*07c0*/  LDS.128 R96, [R5+UR21+0x200] ;  /* 0x0002001505607984 */ /* 0x000fe20008000c00 */
[-C--:B--2---:R-:W-:Y:S01]  /*07d0*/  FFMA R7, R84, R88.reuse, R8 ;  /* 0x0000005854077223 */ /* 0x084fe20000000008 */
[-C--:B------:R-:W-:Y:S01]  /*07e0*/  FFMA R8, R85, R88.reuse, R36 ;  /* 0x0000005855087223 */ /* 0x080fe20000000024 */
[-C--:B------:R-:W-:Y:S01]  /*07f0*/  FFMA R16, R86, R88.reuse, R16 ;  /* 0x0000005856107223 */ /* 0x080fe20000000010 */
[-C--:B------:R-:W-:Y:S01]  /*0800*/  FFMA R92, R87, R88.reuse, R92 ;  /* 0x00000058575c7223 */ /* 0x080fe2000000005c */
[-C--:B---3--:R-:W-:Y:S01]  /*0810*/  FFMA R48, R76, R88.reuse, R48 ;  /* 0x000000584c307223 */ /* 0x088fe20000000030 */
[-C--:B------:R-:W-:Y:S01]  /*0820*/  FFMA R100, R77, R88.reuse, R52 ;  /* 0x000000584d647223 */ /* 0x080fe20000000034 */
[-C--:B------:R-:W-:Y:S01]  /*0830*/  FFMA R56, R78, R88.reuse, R56 ;  /* 0x000000584e387223 */ /* 0x080fe20000000038 */
[----:B------:R-:W-:Y:S01]  /*0840*/  FFMA R12, R79, R88, R12 ;  /* 0x000000584f0c7223 */ /* 0x000fe2000000000c */
[-C--:B------:R-:W-:Y:S01]  /*0850*/  FFMA R9, R84, R89.reuse, R9 ;  /* 0x0000005954097223 */ /* 0x080fe20000000009 */
[-C--:B------:R-:W-:Y:S01]  /*0860*/  FFMA R88, R85, R89.reuse, R37 ;  /* 0x0000005955587223 */ /* 0x080fe20000000025 */
[-C--:B------:R-:W-:Y:S01]  /*0870*/  FFMA R17, R86, R89.reuse, R17 ;  /* 0x0000005956117223 */ /* 0x080fe20000000011 */
[-C--:B------:R-:W-:Y:S01]  /*0880*/  FFMA R93, R87, R89.reuse, R93 ;  /* 0x00000059575d7223 */ /* 0x080fe2000000005d */
[-C--:B------:R-:W-:Y:S01]  /*0890*/  FFMA R49, R76, R89.reuse, R49 ;  /* 0x000000594c317223 */ /* 0x080fe20000000031 */
        /* <DEDUP_REMOVED lines=11> */
[C---:B------:R-:W-:Y:S01]  /*0950*/  FFMA R95, R87.reuse, R91, R95 ;  /* 0x0000005b575f7223 */ /* 0x040fe2000000005f */
[C---:B-1----:R-:W-:Y:S01]  /*0960*/  FFMA R104, R87.reuse, R44, R20 ;  /* 0x0000002c57687223 */ /* 0x042fe20000000014 */
[C---:B------:R-:W-:Y:S01]  /*0970*/  FFMA R105, R87.reuse, R45, R21 ;  /* 0x0000002d57697223 */ /* 0x040fe20000000015 */
[----:B------:R-:W-:Y:S01]  /*0980*/  FFMA R106, R87, R46, R22 ;  /* 0x0000002e576a7223 */ /* 0x000fe20000000016 */
[----:B------:R-:W-:Y:S01]  /*0990*/  FFMA R90, R85, R91, R39 ;  /* 0x0000005b555a7223 */ /* 0x000fe20000000027 */
[----:B------:R-:W-:Y:S01]  /*09a0*/  FFMA R87, R87, R47, R23 ;  /* 0x0000002f57577223 */ /* 0x000fe20000000017 */
[----:B------:R-:W1:Y:S01]  /*09b0*/  LDS.128 R36, [R6+UR20+0x200] ;  /* 0x0002001406247984 */ /* 0x000e620008000c00 */
[-C--:B------:R-:W-:Y:S01]  /*09c0*/  FFMA R11, R84, R91.reuse, R11 ;  /* 0x0000005b540b7223 */ /* 0x080fe2000000000b */
[-C--:B------:R-:W-:Y:S01]  /*09d0*/  FFMA R19, R86, R91.reuse, R19 ;  /* 0x0000005b56137223 */ /* 0x080fe20000000013 */
[-C--:B------:R-:W-:Y:S01]  /*09e0*/  FFMA R51, R76, R91.reuse, R51 ;  /* 0x0000005b4c337223 */ /* 0x080fe20000000033 */
[----:B------:R-:W2:Y:S01]  /*09f0*/  LDS.128 R20, [R5+UR21+0x280] ;  /* 0x0002801505147984 */ /* 0x000ea20008000c00 */
[-C--:B------:R-:W-:Y:S01]  /*0a00*/  FFMA R103, R77, R91.reuse, R55 ;  /* 0x0000005b4d677223 */ /* 0x080fe20000000037 */
[-C--:B------:R-:W-:Y:S01]  /*0a10*/  FFMA R59, R78, R91.reuse, R59 ;  /* 0x0000005b4e3b7223 */ /* 0x080fe2000000003b */
[----:B------:R-:W-:Y:S01]  /*0a20*/  FFMA R15, R79, R91, R15 ;  /* 0x0000005b4f0f7223 */ /* 0x000fe2000000000f */
[C---:B------:R-:W-:Y:S01]  /*0a30*/  FFMA R60, R84.reuse, R44, R60 ;  /* 0x0000002c543c7223 */ /* 0x040fe2000000003c */
[C---:B------:R-:W-:Y:S01]  /*0a40*/  FFMA R61, R84.reuse, R45, R61 ;  /* 0x0000002d543d7223 */ /* 0x040fe2000000003d */
[C---:B------:R-:W-:Y:S01]  /*0a50*/  FFMA R62, R84.reuse, R46, R62 ;  /* 0x0000002e543e7223 */ /* 0x040fe2000000003e */
        /* <DEDUP_REMOVED lines=16> */
[----:B------:R-:W3:Y:S01]  /*0b60*/  LDS.128 R52, [R6+UR20+0x240] ;  /* 0x0002401406347984 */ /* 0x000ee20008000c00 */
        /* <DEDUP_REMOVED lines=9> */
[----:B------:R-:W-:Y:S01]  /*0c00*/  LDS.128 R24, [R6+UR20+0x400] ;  /* 0x0004001406187984 */ /* 0x000fe20008000c00 */
[-C--:B-1----:R-:W-:Y:S01]  /*0c10*/  FFMA R7, R36, R96.reuse, R7 ;  /* 0x0000006024077223 */ /* 0x082fe20000000007 */
[-C--:B------:R-:W-:Y:S01]  /*0c20*/  FFMA R8, R37, R96.reuse, R8 ;  /* 0x0000006025087223 */ /* 0x080fe20000000008 */
[-C--:B------:R-:W-:Y:S01]  /*0c30*/  FFMA R16, R38, R96.reuse, R16 ;  /* 0x0000006026107223 */ /* 0x080fe20000000010 */
[----:B------:R-:W-:Y:S01]  /*0c40*/  FFMA R92, R39, R96, R92 ;  /* 0x00000060275c7223 */ /* 0x000fe2000000005c */
[-C--:B------:R-:W-:Y:S01]  /*0c50*/  FFMA R9, R36, R97.reuse, R9 ;  /* 0x0000006124097223 */ /* 0x080fe20000000009 */
        /* <DEDUP_REMOVED lines=11> */
[C---:B--2---:R-:W-:Y:S01]  /*0d10*/  FFMA R60, R36.reuse, R20, R60 ;  /* 0x00000014243c7223 */ /* 0x044fe2000000003c */
        /* <DEDUP_REMOVED lines=15> */
[----:B------:R-:W1:Y:S01]  /*0e10*/  LDS.128 R44, [R5+UR21+0x400] ;  /* 0x00040015052c7984 */ /* 0x000e620008000c00 */
[-C--:B---3--:R-:W-:Y:S01]  /*0e20*/  FFMA R48, R52, R96.reuse, R48 ;  /* 0x0000006034307223 */ /* 0x088fe20000000030 */
[-C--:B------:R-:W-:Y:S01]  /*0e30*/  FFMA R100, R53, R96.reuse, R100 ;  /* 0x0000006035647223 */ /* 0x080fe20000000064 */
[-C--:B------:R-:W-:Y:S01]  /*0e40*/  FFMA R56, R54, R96.reuse, R56 ;  /* 0x0000006036387223 */ /* 0x080fe20000000038 */
[----:B------:R-:W2:Y:S01]  /*0e50*/  LDS.128 R36, [R5+UR21+0x480] ;  /* 0x0004801505247984 */ /* 0x000ea20008000c00 */
[----:B------:R-:W-:Y:S01]  /*0e60*/  FFMA R12, R55, R96, R12 ;  /* 0x00000060370c7223 */ /* 0x000fe2000000000c */
[-C--:B------:R-:W-:Y:S01]  /*0e70*/  FFMA R49, R52, R97.reuse, R49 ;  /* 0x0000006134317223 */ /* 0x080fe20000000031 */
[-C--:B------:R-:W-:Y:S01]  /*0e80*/  FFMA R101, R53, R97.reuse, R101 ;  /* 0x0000006135657223 */ /* 0x080fe20000000065 */
[-C--:B------:R-:W-:Y:S01]  /*0e90*/  FFMA R57, R54, R97.reuse, R57 ;  /* 0x0000006136397223 */ /* 0x080fe20000000039 */
[----:B------:R-:W-:Y:S01]  /*0ea0*/  FFMA R13, R55, R97, R13 ;  /* 0x00000061370d7223 */ /* 0x000fe2000000000d */
[----:B------:R-:W3:Y:S01]  /*0eb0*/  LDS.128 R40, [R6+UR20+0x440] ;  /* 0x0004401406287984 */ /* 0x000ee20008000c00 */
        /* <DEDUP_REMOVED lines=17> */
[-C--:B------:R-:W-:Y:S01]  /*0fd0*/  FFMA R50, R52, R98.reuse, R50 ;  /* 0x0000006234327223 */ /* 0x080fe20000000032 */
[-C--:B------:R-:W-:Y:S01]  /*0fe0*/  FFMA R102, R53, R98.reuse, R102 ;  /* 0x0000006235667223 */ /* 0x080fe20000000066 */
[-C--:B------:R-:W-:Y:S01]  /*0ff0*/  FFMA R58, R54, R98.reuse, R58 ;  /* 0x00000062363a7223 */ /* 0x080fe2000000003a */
[----:B------:R-:W4:Y:S01]  /*1000*/  LDS.128 R20, [R6+UR20+0x600] ;  /* 0x0006001406147984 */ /* 0x000f220008000c00 */
[----:B------:R-:W-:Y:S01]  /*1010*/  FFMA R14, R55, R98, R14 ;  /* 0x00000062370e7223 */ /* 0x000fe2000000000e */
[-C--:B------:R-:W-:Y:S01]  /*1020*/  FFMA R51, R52, R99.reuse, R51 ;  /* 0x0000006334337223 */ /* 0x080fe20000000033 */
[-C--:B------:R-:W-:Y:S01]  /*1030*/  FFMA R103, R53, R99.reuse, R103 ;  /* 0x0000006335677223 */ /* 0x080fe20000000067 */
[-C--:B------:R-:W-:Y:S01]  /*1040*/  FFMA R59, R54, R99.reuse, R59 ;  /* 0x00000063363b7223 */ /* 0x080fe2000000003b */
[----:B------:R-:W-:-:S02]  /*1050*/  FFMA R15, R55, R99, R15 ;  /* 0x00000063370f7223 */ /* 0x000fc4000000000f */
        /* <DEDUP_REMOVED lines=33> */
[-C--:B---3--:R-:W-:Y:S01]  /*1270*/  FFMA R48, R40, R44.reuse, R48 ;  /* 0x0000002c28307223 */ /* 0x088fe20000000030 */
[----:B------:R-:W1:Y:S01]  /*1280*/  LDS.128 R24, [R5+UR21+0x680] ;  /* 0x0006801505187984 */ /* 0x000e620008000c00 */
[----:B------:R-:W-:Y:S01]  /*1290*/  FFMA R56, R42, R44, R56 ;  /* 0x0000002c2a387223 */ /* 0x000fe20000000038 */
[-C--:B------:R-:W-:Y:S01]  /*12a0*/  FFMA R49, R40, R45.reuse, R49 ;  /* 0x0000002d28317223 */ /* 0x080fe20000000031 */
[----:B------:R-:W-:Y:S01]  /*12b0*/  FFMA R57, R42, R45, R57 ;  /* 0x0000002d2a397223 */ /* 0x000fe20000000039 */
[-C--:B------:R-:W-:Y:S01]  /*12c0*/  FFMA R50, R40, R46.reuse, R50 ;  /* 0x0000002e28327223 */ /* 0x080fe20000000032 */
[----:B------:R-:W-:Y:S01]  /*12d0*/  FFMA R58, R42, R46, R58 ;  /* 0x0000002e2a3a7223 */ /* 0x000fe2000000003a */
[-C--:B------:R-:W-:Y:S01]  /*12e0*/  FFMA R51, R40, R47.reuse, R51 ;  /* 0x0000002f28337223 */ /* 0x080fe20000000033 */
[----:B------:R-:W-:Y:S01]  /*12f0*/  FFMA R59, R42, R47, R59 ;  /* 0x0000002f2a3b7223 */ /* 0x000fe2000000003b */
[C---:B------:R-:W-:Y:S01]  /*1300*/  FFMA R80, R40.reuse, R36, R80 ;  /* 0x0000002428507223 */ /* 0x040fe20000000050 */
[C---:B------:R-:W-:Y:S01]  /*1310*/  FFMA R81, R40.reuse, R37, R81 ;  /* 0x0000002528517223 */ /* 0x040fe20000000051 */
[CC--:B------:R-:W-:Y:S01]  /*1320*/  FFMA R82, R40.reuse, R38.reuse, R82 ;  /* 0x0000002628527223 */ /* 0x0c0fe20000000052 */
[----:B------:R-:W-:Y:S01]  /*1330*/  FFMA R76, R40, R39, R76 ;  /* 0x00000027284c7223 */ /* 0x000fe2000000004c */
[----:B------:R-:W-:Y:S01]  /*1340*/  FFMA R108, R41, R38, R108 ;  /* 0x00000026296c7223 */ /* 0x000fe2000000006c */
[C---:B------:R-:W-:Y:S01]  /*1350*/  FFMA R78, R42.reuse, R36, R78 ;  /* 0x000000242a4e7223 */ /* 0x040fe2000000004e */
[C---:B------:R-:W-:Y:S01]  /*1360*/  FFMA R79, R42.reuse, R37, R79 ;  /* 0x000000252a4f7223 */ /* 0x040fe2000000004f */
[CC--:B------:R-:W-:Y:S01]  /*1370*/  FFMA R96, R42.reuse, R38.reuse, R96 ;  /* 0x000000262a607223 */ /* 0x0c0fe20000000060 */
[----:B------:R-:W-:Y:S01]  /*1380*/  FFMA R97, R42, R39, R97 ;  /* 0x000000272a617223 */ /* 0x000fe20000000061 */
[----:B------:R-:W-:Y:S01]  /*1390*/  FFMA R70, R43, R38, R70 ;  /* 0x000000262b467223 */ /* 0x000fe20000000046 */
[C---:B----4-:R-:W-:Y:S01]  /*13a0*/  FFMA R7, R20.reuse, R64, R7 ;  /* 0x0000004014077223 */ /* 0x050fe20000000007 */
[C---:B------:R-:W-:Y:S01]  /*13b0*/  FFMA R38, R20.reuse, R65, R9 ;  /* 0x0000004114267223 */ /* 0x040fe20000000009 */
[C---:B------:R-:W-:Y:S01]  /*13c0*/  FFMA R40, R20.reuse, R66, R10 ;  /* 0x0000004214287223 */ /* 0x040fe2000000000a */
[C---:B------:R-:W-:Y:S01]  /*13d0*/  FFMA R42, R20.reuse, R67, R11 ;  /* 0x00000043142a7223 */ /* 0x040fe2000000000b */
[-C--:B------:R-:W-:Y:S01]  /*13e0*/  FFMA R100, R41, R44.reuse, R100 ;  /* 0x0000002c29647223 */ /* 0x080fe20000000064 */
[----:B------:R-:W-:Y:S01]  /*13f0*/  FFMA R12, R43, R44, R12 ;  /* 0x0000002c2b0c7223 */ /* 0x000fe2000000000c */
        /* <DEDUP_REMOVED lines=10> */
[C---:B------:R-:W-:Y:S01]  /*14a0*/  FFMA R89, R21.reuse, R66, R89 ;  /* 0x0000004215597223 */ /* 0x040fe20000000059 */
[----:B------:R-:W-:Y:S01]  /*14b0*/  FFMA R90, R21, R67, R90 ;  /* 0x00000043155a7223 */ /* 0x000fe2000000005a */
[C---:B------:R-:W-:Y:S01]  /*14c0*/  FFMA R107, R41.reuse, R37, R107 ;  /* 0x00000025296b7223 */ /* 0x040fe2000000006b */
[----:B------:R-:W-:Y:S01]  /*14d0*/  FFMA R77, R41, R39, R77 ;  /* 0x00000027294d7223 */ /* 0x000fe2000000004d */
[C---:B------:R-:W-:Y:S01]  /*14e0*/  FFMA R69, R43.reuse, R37, R69 ;  /* 0x000000252b457223 */ /* 0x040fe20000000045 */
[----:B------:R-:W-:Y:S01]  /*14f0*/  FFMA R71, R43, R39, R71 ;  /* 0x000000272b477223 */ /* 0x000fe20000000047 */
[C---:B-1----:R-:W-:Y:S01]  /*1500*/  FFMA R60, R20.reuse, R24, R60 ;  /* 0x00000018143c7223 */ /* 0x042fe2000000003c */
[C---:B------:R-:W-:Y:S01]  /*1510*/  FFMA R61, R20.reuse, R25, R61 ;  /* 0x00000019143d7223 */ /* 0x040fe2000000003d */
[C---:B------:R-:W-:Y:S01]  /*1520*/  FFMA R62, R20.reuse, R26, R62 ;  /* 0x0000001a143e7223 */ /* 0x040fe2000000003e */
[----:B------:R-:W-:Y:S01]  /*1530*/  FFMA R63, R20, R27, R63 ;  /* 0x0000001b143f7223 */ /* 0x000fe2000000003f */
[----:B------:R-:W-:Y:S01]  /*1540*/  MOV R20, 0x4 ;  /* 0x0000000400147802 */ /* 0x000fe20000000f00 */
[C---:B------:R-:W-:Y:S01]  /*1550*/  FFMA R72, R21.reuse, R24, R72 ;  /* 0x0000001815487223 */ /* 0x040fe20000000048 */
[C---:B------:R-:W-:Y:S01]  /*1560*/  FFMA R73, R21.reuse, R25, R73 ;  /* 0x0000001915497223 */ /* 0x040fe20000000049 */
[C---:B------:R-:W-:Y:S01]  /*1570*/  FFMA R74, R21.reuse, R26, R74 ;  /* 0x0000001a154a7223 */ /* 0x040fe2000000004a */
[----:B------:R-:W-:Y:S01]  /*1580*/  FFMA R75, R21, R27, R75 ;  /* 0x0000001b154b7223 */ /* 0x000fe2000000004b */
[----:B------:R-:W-:-:S04]  /*1590*/  @!P0 IMAD.WIDE R20, R3, R20, UR10 ;  /* 0x0000000a03148e25 */ /* 0x000fc8000f8e0214 */
        /* <DEDUP_REMOVED lines=20> */
[C---:B------:R-:W-:Y:S01]  /*16e0*/  FFMA R64, R55.reuse, R64, R12 ;  /* 0x0000004037407223 */ /* 0x040fe2000000000c */
[C---:B------:R-:W-:Y:S01]  /*16f0*/  FFMA R65, R55.reuse, R65, R13 ;  /* 0x0000004137417223 */ /* 0x040fe2000000000d */
[C---:B------:R-:W-:Y:S01]  /*1700*/  FFMA R66, R55.reuse, R66, R14 ;  /* 0x0000004237427223 */ /* 0x040fe2000000000e */
[----:B------:R-:W-:Y:S01]  /*1710*/  FFMA R67, R55, R67, R15 ;  /* 0x0000004337437223 */ /* 0x000fe2000000000f */
[----:B------:R-:W-:Y:S01]  /*1720*/  LDS.128 R8, [R6+UR20+0x800] ;  /* 0x0008001406087984 */ /* 0x000fe20008000c00 */
[C---:B------:R-:W-:Y:S01]  /*1730*/  FFMA R84, R22.reuse, R24, R84 ;  /* 0x0000001816547223 */ /* 0x040fe20000000054 */
[C---:B------:R-:W-:Y:S01]  /*1740*/  FFMA R85, R22.reuse, R25, R85 ;  /* 0x0000001916557223 */ /* 0x040fe20000000055 */
[C---:B------:R-:W-:Y:S01]  /*1750*/  FFMA R91, R22.reuse, R26, R91 ;  /* 0x0000001a165b7223 */ /* 0x040fe2000000005b */
[----:B------:R-:W1:Y:S01]  /*1760*/  LDS.128 R12, [R5+UR21+0x800] ;  /* 0x00080015050c7984 */ /* 0x000e620008000c00 */
[----:B------:R-:W-:Y:S01]  /*1770*/  FFMA R86, R22, R27, R86 ;  /* 0x0000001b16567223 */ /* 0x000fe20000000056 */
[C---:B------:R-:W-:Y:S01]  /*1780*/  FFMA R104, R23.reuse, R24, R104 ;  /* 0x0000001817687223 */ /* 0x040fe20000000068 */
[C---:B------:R-:W-:Y:S01]  /*1790*/  FFMA R105, R23.reuse, R25, R105 ;  /* 0x0000001917697223 */ /* 0x040fe20000000069 */
[----:B------:R-:W2:Y:S01]  /*17a0*/  LDS.128 R16, [R6+UR20+0x840] ;  /* 0x0008401406107984 */ /* 0x000ea20008000c00 */
[C---:B------:R-:W-:Y:S01]  /*17b0*/  FFMA R106, R23.reuse, R26, R106 ;  /* 0x0000001a176a7223 */ /* 0x040fe2000000006a */
[----:B------:R-:W-:Y:S01]  /*17c0*/  FFMA R87, R23, R27, R87 ;  /* 0x0000001b17577223 */ /* 0x000fe20000000057 */
[----:B------:R-:W-:Y:S01]  /*17d0*/  MOV R45, 0x4 ;  /* 0x00000004002d7802 */ /* 0x000fe20000000f00 */
[----:B-----5:R3:W5:Y:S04]  /*17e0*/  @!P0 LDG.E.128 R28, desc[UR18][R20.64] ;  /* 0x00000012141c8981 */ /* 0x020768000c1e1d00 */
[----:B------:R-:W-:-:S04]  /*17f0*/  @!P0 IMAD.WIDE R2, R2, R45, UR6 ;  /* 0x0000000602028e25 */ /* 0x000fc8000f8e022d */
[C---:B------:R-:W-:Y:S01]  /*1800*/  FFMA R80, R52.reuse, R24, R80 ;  /* 0x0000001834507223 */ /* 0x040fe20000000050 */
[C---:B------:R-:W-:Y:S01]  /*1810*/  FFMA R81, R52.reuse, R25, R81 ;  /* 0x0000001934517223 */ /* 0x040fe20000000051 */
[C---:B------:R-:W-:Y:S01]  /*1820*/  FFMA R82, R52.reuse, R26, R82 ;  /* 0x0000001a34527223 */ /* 0x040fe20000000052 */
[----:B------:R-:W-:Y:S01]  /*1830*/  FFMA R76, R52, R27, R76 ;  /* 0x0000001b344c7223 */ /* 0x000fe2000000004c */
[----:B------:R4:W5:Y:S04]  /*1840*/  @!P0 LDG.E.128 R32, desc[UR18][R2.64] ;  /* 0x0000001202208981 */ /* 0x000968000c1e1d00 */
[----:B---3--:R-:W3:Y:S01]  /*1850*/  LDS.128 R20, [R5+UR21+0x880] ;  /* 0x0008801505147984 */ /* 0x008ee20008000c00 */
        /* <DEDUP_REMOVED lines=12> */
[----:B------:R-:W-:Y:S04]  /*1920*/  LDS.128 R44, [R5+UR21+0xa00] ;  /* 0x000a0015052c7984 */ /* 0x000fe80008000c00 */
[----:B------:R-:W0:Y:S01]  /*1930*/  LDS.128 R24, [R6+UR20+0xa00] ;  /* 0x000a001406187984 */ /* 0x000e220008000c00 */
[-C--:B-1----:R-:W-:Y:S01]  /*1940*/  FFMA R7, R8, R12.reuse, R7 ;  /* 0x0000000c08077223 */ /* 0x082fe20000000007 */
[-C--:B----4-:R-:W-:Y:S01]  /*1950*/  FFMA R2, R9, R12.reuse, R36 ;  /* 0x0000000c09027223 */ /* 0x090fe20000000024 */
[-C--:B------:R-:W-:Y:S01]  /*1960*/  FFMA R3, R10, R12.reuse, R37 ;  /* 0x0000000c0a037223 */ /* 0x080fe20000000025 */
[-C--:B------:R-:W-:Y:S01]  /*1970*/  FFMA R92, R11, R12.reuse, R92 ;  /* 0x0000000c0b5c7223 */ /* 0x080fe2000000005c */
[-C--:B--2---:R-:W-:Y:S01]  /*1980*/  FFMA R48, R16, R12.reuse, R48 ;  /* 0x0000000c10307223 */ /* 0x084fe20000000030 */
[-C--:B------:R-:W-:Y:S01]  /*1990*/  FFMA R100, R17, R12.reuse, R100 ;  /* 0x0000000c11647223 */ /* 0x080fe20000000064 */
[-C--:B------:R-:W-:Y:S01]  /*19a0*/  FFMA R56, R18, R12.reuse, R56 ;  /* 0x0000000c12387223 */ /* 0x080fe20000000038 */
[----:B------:R-:W-:Y:S01]  /*19b0*/  FFMA R64, R19, R12, R64 ;  /* 0x0000000c13407223 */ /* 0x000fe20000000040 */
[-C--:B------:R-:W-:Y:S01]  /*19c0*/  FFMA R12, R8, R13.reuse, R38 ;  /* 0x0000000d080c7223 */ /* 0x080fe20000000026 */
[-C--:B------:R-:W-:Y:S01]  /*19d0*/  FFMA R52, R10, R13.reuse, R39 ;  /* 0x0000000d0a347223 */ /* 0x080fe20000000027 */
[-C--:B------:R-:W-:Y:S01]  /*19e0*/  FFMA R88, R9, R13.reuse, R88 ;  /* 0x0000000d09587223 */ /* 0x080fe20000000058 */
[----:B------:R-:W1:Y:S01]  /*19f0*/  LDS.128 R36, [R6+UR20+0xa40] ;  /* 0x000a401406247984 */ /* 0x000e620008000c00 */
        /* <DEDUP_REMOVED lines=9> */
[C---:B---3--:R-:W-:Y:S01]  /*1a90*/  FFMA R60, R8.reuse, R20, R60 ;  /* 0x00000014083c7223 */ /* 0x048fe2000000003c */
        /* <DEDUP_REMOVED lines=14> */
[----:B------:R-:W-:-:S02]  /*1b80*/  FFMA R87, R11, R23, R87 ;  /* 0x000000170b577223 */ /* 0x000fc40000000057 */
[----:B------:R-:W2:Y:S01]  /*1b90*/  LDS.128 R8, [R5+UR21+0xa80] ;  /* 0x000a801505087984 */ /* 0x000ea20008000c00 */
[-C--:B0-----:R-:W-:Y:S01]  /*1ba0*/  FFMA R7, R24, R44.reuse, R7 ;  /* 0x0000002c18077223 */ /* 0x081fe20000000007 */
        /* <DEDUP_REMOVED lines=43> */
[----:B------:R-:W-:Y:S01]  /*1e60*/  LDS.128 R12, [R6+UR20+0xc00] ;  /* 0x000c0014060c7984 */ /* 0x000fe20008000c00 */
[-C--:B------:R-:W-:Y:S01]  /*1e70*/  FFMA R42, R24, R47.reuse, R42 ;  /* 0x0000002f182a7223 */ /* 0x080fe2000000002a */
[-C--:B------:R-:W-:Y:S01]  /*1e80*/  FFMA R90, R25, R47.reuse, R90 ;  /* 0x0000002f195a7223 */ /* 0x080fe2000000005a */
[-C--:B------:R-:W-:Y:S01]  /*1e90*/  FFMA R43, R26, R47.reuse, R43 ;  /* 0x0000002f1a2b7223 */ /* 0x080fe2000000002b */
[----:B------:R-:W-:Y:S01]  /*1ea0*/  LDS.128 R16, [R6+UR20+0xc40] ;  /* 0x000c401406107984 */ /* 0x000fe20008000c00 */
[----:B------:R-:W-:Y:S01]  /*1eb0*/  FFMA R95, R27, R47, R95 ;  /* 0x0000002f1b5f7223 */ /* 0x000fe2000000005f */
[C---:B--2---:R-:W-:Y:S01]  /*1ec0*/  FFMA R60, R24.reuse, R8, R60 ;  /* 0x00000008183c7223 */ /* 0x044fe2000000003c */
[C---:B------:R-:W-:Y:S01]  /*1ed0*/  FFMA R61, R24.reuse, R9, R61 ;  /* 0x00000009183d7223 */ /* 0x040fe2000000003d */
[----:B------:R-:W0:Y:S01]  /*1ee0*/  LDS.128 R20, [R5+UR21+0xc00] ;  /* 0x000c001505147984 */ /* 0x000e220008000c00 */
        /* <DEDUP_REMOVED lines=15> */
[----:B------:R-:W1:Y:S01]  /*1fe0*/  LDS.128 R24, [R5+UR21+0xc80] ;  /* 0x000c801505187984 */ /* 0x000e620008000c00 */
        /* <DEDUP_REMOVED lines=10> */
[C---:B------:R-:W-:Y:S01]  /*2090*/  FFMA R77, R37.reuse, R11, R77 ;  /* 0x0000000b254d7223 */ /* 0x040fe2000000004d */
        /* <DEDUP_REMOVED lines=12> */
[-C--:B0-----:R-:W-:Y:S01]  /*2160*/  FFMA R7, R12, R20.reuse, R7 ;  /* 0x000000140c077223 */ /* 0x081fe20000000007 */
        /* <DEDUP_REMOVED lines=20> */
[----:B-1----:R-:W-:Y:S01]  /*22b0*/  FFMA R99, R13, R27, R98 ;  /* 0x0000001b0d637223 */ /* 0x002fe20000000062 */
[----:B------:R-:W-:Y:S01]  /*22c0*/  LDS.128 R44, [R6+UR20+0xe00] ;  /* 0x000e0014062c7984 */ /* 0x000fe20008000c00 */
[C---:B------:R-:W-:Y:S01]  /*22d0*/  FFMA R98, R14.reuse, R24, R84 ;  /* 0x000000180e627223 */ /* 0x040fe20000000054 */
[C---:B------:R-:W-:Y:S01]  /*22e0*/  FFMA R23, R14.reuse, R25, R85 ;  /* 0x000000190e177223 */ /* 0x040fe20000000055 */
[-C--:B------:R-:W-:Y:S01]  /*22f0*/  FFMA R109, R14, R27.reuse, R86 ;  /* 0x0000001b0e6d7223 */ /* 0x080fe20000000056 */
[----:B------:R0:W-:Y:S01]  /*2300*/  LDS.128 R68, [R6+UR20+0xe40] ;  /* 0x000e401406447984 */ /* 0x0001e20008000c00 */
[----:B------:R-:W-:-:S03]  /*2310*/  FFMA R110, R15, R27, R87 ;  /* 0x0000001b0f6e7223 */ /* 0x000fc60000000057 */
[----:B------:R-:W1:Y:S04]  /*2320*/  LDS.128 R72, [R5+UR21+0xe00] ;  /* 0x000e001505487984 */ /* 0x000e680008000c00 */
[----:B------:R2:W3:Y:S01]  /*2330*/  LDS.128 R84, [R5+UR21+0xe80] ;  /* 0x000e801505547984 */ /* 0x0004e20008000c00 */
        /* <DEDUP_REMOVED lines=15> */
[CC--:B------:R-:W-:Y:S01]  /*2430*/  FFMA R22, R13.reuse, R24.reuse, R53 ;  /* 0x000000180d167223 */ /* 0x0c0fe20000000035 */
[CC--:B------:R-:W-:Y:S01]  /*2440*/  FFMA R21, R13.reuse, R25.reuse, R54 ;  /* 0x000000190d157223 */ /* 0x0c0fe20000000036 */
[C---:B------:R-:W-:Y:S01]  /*2450*/  FFMA R60, R12.reuse, R24, R60 ;  /* 0x000000180c3c7223 */ /* 0x040fe2000000003c */
[C---:B------:R-:W-:Y:S01]  /*2460*/  FFMA R61, R12.reuse, R25, R61 ;  /* 0x000000190c3d7223 */ /* 0x040fe2000000003d */
[CC--:B------:R-:W-:Y:S01]  /*2470*/  FFMA R62, R12.reuse, R26.reuse, R62 ;  /* 0x0000001a0c3e7223 */ /* 0x0c0fe2000000003e */
[----:B------:R-:W-:Y:S01]  /*2480*/  FFMA R63, R12, R27, R63 ;  /* 0x0000001b0c3f7223 */ /* 0x000fe2000000003f */
[-C--:B0-----:R-:W-:Y:S01]  /*2490*/  FFMA R6, R13, R26.reuse, R55 ;  /* 0x0000001a0d067223 */ /* 0x081fe20000000037 */
[----:B------:R-:W-:Y:S01]  /*24a0*/  FFMA R91, R14, R26, R91 ;  /* 0x0000001a0e5b7223 */ /* 0x000fe2000000005b */
[C---:B------:R-:W-:Y:S01]  /*24b0*/  FFMA R104, R15.reuse, R24, R104 ;  /* 0x000000180f687223 */ /* 0x040fe20000000068 */
[C---:B------:R-:W-:Y:S01]  /*24c0*/  FFMA R105, R15.reuse, R25, R105 ;  /* 0x000000190f697223 */ /* 0x040fe20000000069 */
[----:B------:R-:W-:Y:S01]  /*24d0*/  FFMA R106, R15, R26, R106 ;  /* 0x0000001a0f6a7223 */ /* 0x000fe2000000006a */
[C---:B------:R-:W-:Y:S01]  /*24e0*/  FFMA R111, R16.reuse, R27, R76 ;  /* 0x0000001b106f7223 */ /* 0x040fe2000000004c */
[C---:B------:R-:W-:Y:S01]  /*24f0*/  FFMA R80, R16.reuse, R24, R80 ;  /* 0x0000001810507223 */ /* 0x040fe20000000050 */
[CC--:B------:R-:W-:Y:S01]  /*2500*/  FFMA R81, R16.reuse, R25.reuse, R81 ;  /* 0x0000001910517223 */ /* 0x0c0fe20000000051 */
[----:B------:R-:W-:Y:S01]  /*2510*/  FFMA R82, R16, R26, R82 ;  /* 0x0000001a10527223 */ /* 0x000fe20000000052 */
[C---:B------:R-:W-:Y:S01]  /*2520*/  FFMA R76, R17.reuse, R24, R83 ;  /* 0x00000018114c7223 */ /* 0x040fe20000000053 */
[C---:B------:R-:W-:Y:S01]  /*2530*/  FFMA R107, R17.reuse, R25, R107 ;  /* 0x00000019116b7223 */ /* 0x040fe2000000006b */
[C---:B------:R-:W-:Y:S01]  /*2540*/  FFMA R108, R17.reuse, R26, R108 ;  /* 0x0000001a116c7223 */ /* 0x040fe2000000006c */
[----:B------:R-:W-:Y:S01]  /*2550*/  FFMA R77, R17, R27, R77 ;  /* 0x0000001b114d7223 */ /* 0x000fe2000000004d */
[CC--:B--2---:R-:W-:Y:S01]  /*2560*/  FFMA R5, R19.reuse, R24.reuse, R8 ;  /* 0x0000001813057223 */ /* 0x0c4fe20000000008 */
[CC--:B------:R-:W-:Y:S01]  /*2570*/  FFMA R112, R19.reuse, R25.reuse, R9 ;  /* 0x0000001913707223 */ /* 0x0c0fe20000000009 */
[C---:B------:R-:W-:Y:S01]  /*2580*/  FFMA R78, R18.reuse, R24, R78 ;  /* 0x00000018124e7223 */ /* 0x040fe2000000004e */
[C---:B------:R-:W-:Y:S01]  /*2590*/  FFMA R79, R18.reuse, R25, R79 ;  /* 0x00000019124f7223 */ /* 0x040fe2000000004f */
[CC--:B------:R-:W-:Y:S01]  /*25a0*/  FFMA R96, R18.reuse, R26.reuse, R96 ;  /* 0x0000001a12607223 */ /* 0x0c0fe20000000060 */
[-C--:B------:R-:W-:Y:S01]  /*25b0*/  FFMA R97, R18, R27.reuse, R97 ;  /* 0x0000001b12617223 */ /* 0x080fe20000000061 */
[C---:B------:R-:W-:Y:S01]  /*25c0*/  FFMA R113, R19.reuse, R26, R10 ;  /* 0x0000001a13717223 */ /* 0x040fe2000000000a */
[----:B------:R-:W-:Y:S01]  /*25d0*/  FFMA R114, R19, R27, R11 ;  /* 0x0000001b13727223 */ /* 0x000fe2000000000b */
[-C--:B-1----:R-:W-:Y:S01]  /*25e0*/  FFMA R8, R44, R72.reuse, R7 ;  /* 0x000000482c087223 */ /* 0x082fe20000000007 */
        /* <DEDUP_REMOVED lines=31> */
[CC--:B---3--:R-:W-:Y:S01]  /*27e0*/  FFMA R72, R45.reuse, R84.reuse, R22 ;  /* 0x000000542d487223 */ /* 0x0c8fe20000000016 */
[CC--:B------:R-:W-:Y:S01]  /*27f0*/  FFMA R73, R45.reuse, R85.reuse, R21 ;  /* 0x000000552d497223 */ /* 0x0c0fe20000000015 */
[-C--:B------:R-:W-:Y:S01]  /*2800*/  FFMA R25, R46, R85.reuse, R23 ;  /* 0x000000552e197223 */ /* 0x080fe20000000017 */
[C---:B------:R-:W-:Y:S01]  /*2810*/  FFMA R60, R44.reuse, R84, R60 ;  /* 0x000000542c3c7223 */ /* 0x040fe2000000003c */
[C---:B------:R-:W-:Y:S01]  /*2820*/  FFMA R61, R44.reuse, R85, R61 ;  /* 0x000000552c3d7223 */ /* 0x040fe2000000003d */
[CC--:B------:R-:W-:Y:S01]  /*2830*/  FFMA R62, R44.reuse, R86.reuse, R62 ;  /* 0x000000562c3e7223 */ /* 0x0c0fe2000000003e */
[-C--:B------:R-:W-:Y:S01]  /*2840*/  FFMA R63, R44, R87.reuse, R63 ;  /* 0x000000572c3f7223 */ /* 0x080fe2000000003f */
[C---:B------:R-:W-:Y:S01]  /*2850*/  FFMA R74, R45.reuse, R86, R6 ;  /* 0x000000562d4a7223 */ /* 0x040fe20000000006 */
[-C--:B------:R-:W-:Y:S01]  /*2860*/  FFMA R75, R45, R87.reuse, R99 ;  /* 0x000000572d4b7223 */ /* 0x080fe20000000063 */
[C---:B------:R-:W-:Y:S01]  /*2870*/  FFMA R24, R46.reuse, R84, R98 ;  /* 0x000000542e187223 */ /* 0x040fe20000000062 */
[C---:B------:R-:W-:Y:S01]  /*2880*/  FFMA R26, R46.reuse, R86, R91 ;  /* 0x000000562e1a7223 */ /* 0x040fe2000000005b */
[----:B------:R-:W-:Y:S01]  /*2890*/  FFMA R27, R46, R87, R109 ;  /* 0x000000572e1b7223 */ /* 0x000fe2000000006d */
[C---:B------:R-:W-:Y:S01]  /*28a0*/  FFMA R20, R47.reuse, R84, R104 ;  /* 0x000000542f147223 */ /* 0x040fe20000000068 */
[C---:B------:R-:W-:Y:S01]  /*28b0*/  FFMA R21, R47.reuse, R85, R105 ;  /* 0x000000552f157223 */ /* 0x040fe20000000069 */
[C---:B------:R-:W-:Y:S01]  /*28c0*/  FFMA R22, R47.reuse, R86, R106 ;  /* 0x000000562f167223 */ /* 0x040fe2000000006a */
[----:B------:R-:W-:Y:S01]  /*28d0*/  FFMA R23, R47, R87, R110 ;  /* 0x000000572f177223 */ /* 0x000fe2000000006e */
[----:B------:R-:W-:Y:S06]  /*28e0*/  BRA.U UP0, `(.L_x_1) ;  /* 0x0000000100487547 */ /* 0x000fec000b800000 */
[----:B------:R-:W-:Y:S01]  /*28f0*/  USHF.L.U32 UR10, UR5, 0xc, URZ ;  /* 0x0000000c050a7899 */ /* 0x000fe200080006ff */
[C---:B------:R-:W-:Y:S01]  /*2900*/  SHF.L.U32 R3, R0.reuse, 0xb, RZ ;  /* 0x0000000b00037819 */ /* 0x040fe200000006ff */
[----:B------:R-:W-:Y:S01]  /*2910*/  UIADD3 UR13, UP0, UPT, UR13, 0x20, URZ ;  /* 0x000000200d0d7890 */ /* 0x000fe2000ff1e0ff */
[----:B------:R-:W-:Y:S01]  /*2920*/  LEA R2, R0, UR16, 0x4 ;  /* 0x0000001000027c11 */ /* 0x000fe2000f8e20ff */
[----:B------:R-:W-:Y:S01]  /*2930*/  ULOP3.LUT UR10, UR10, 0x1000, URZ, 0x3c, !UPT ;  /* 0x000010000a0a7892 */ /* 0x000fe2000f8e3cff */
[----:B------:R-:W-:Y:S01]  /*2940*/  LOP3.LUT R4, R3, 0x9fc, R4, 0xc8, !PT ;  /* 0x000009fc03047812 */ /* 0x000fe200078ec804 */
[----:B------:R-:W-:Y:S02]  /*2950*/  ULOP3.LUT UR5, UR5, 0x1, URZ, 0x3c, !UPT ;  /* 0x0000000105057892 */ /* 0x000fe4000f8e3cff */
[----:B------:R-:W-:Y:S02]  /*2960*/  UIADD3.X UR14, UPT, UPT, URZ, UR14, URZ, UP0, !UPT ;  /* 0x0000000eff0e7290 */ /* 0x000fe400087fe4ff */
[----:B------:R-:W-:-:S04]  /*2970*/  MOV R3, UR10 ;  /* 0x0000000a00037c02 */ /* 0x000fc80008000f00 */
[----:B------:R-:W-:-:S05]  /*2980*/  IADD3 R4, PT, PT, R4, UR15, R3 ;  /* 0x0000000f04047c10 */ /* 0x000fca000fffe003 */
[----:B-----5:R0:W-:Y:S04]  /*2990*/  STS [R4], R28 ;  /* 0x0000001c04007388 */ /* 0x0201e80000000800 */
[----:B------:R0:W-:Y:S04]  /*29a0*/  STS [R4+0x200], R29 ;  /* 0x0002001d04007388 */ /* 0x0001e80000000800 */
[----:B------:R0:W-:Y:S04]  /*29b0*/  STS [R4+0x400], R30 ;  /* 0x0004001e04007388 */ /* 0x0001e80000000800 */
[----:B------:R0:W-:Y:S04]  /*29c0*/  STS [R4+0x600], R31 ;  /* 0x0006001f04007388 */ /* 0x0001e80000000800 */
[----:B------:R0:W-:Y:S01]  /*29d0*/  STS.128 [R2+UR10], R32 ;  /* 0x0000002002007988 */ /* 0x0001e20008000c0a */
[----:B------:R-:W-:-:S04]  /*29e0*/  USHF.L.U32 UR10, UR22, 0x3, URZ ;  /* 0x00000003160a7899 */ /* 0x000fc800080006ff */
[----:B------:R-:W-:Y:S01]  /*29f0*/  UIMAD.WIDE UR6, UR10, 0x4, UR6 ;  /* 0x000000040a0678a5 */ /* 0x000fe2000f8e0206 */
[----:B------:R-:W-:Y:S11]  /*2a00*/  BAR.SYNC.DEFER_BLOCKING 0x0 ;  /* 0x0000000000007b1d */ /* 0x000ff60000010000 */
.L_x_1:
[----:B------:R-:W-:Y:S01]  /*2a10*/  UIADD3 UR12, UPT, UPT, UR12, 0x1, URZ ;  /* 0x000000010c0c7890 */ /* 0x000fe2000fffe0ff */
[C---:B------:R-:W-:Y:S01]  /*2a20*/  FFMA R80, R68.reuse, R84, R80 ;  /* 0x0000005444507223 */ /* 0x040fe20000000050 */
[C---:B------:R-:W-:Y:S01]  /*2a30*/  FFMA R81, R68.reuse, R85, R81 ;  /* 0x0000005544517223 */ /* 0x040fe20000000051 */
[C---:B------:R-:W-:Y:S01]  /*2a40*/  FFMA R82, R68.reuse, R86, R82 ;  /* 0x0000005644527223 */ /* 0x040fe20000000052 */
[----:B------:R-:W-:Y:S01]  /*2a50*/  UISETP.NE.AND UP0, UPT, UR12, URZ, UPT ;  /* 0x000000ff0c00728c */ /* 0x000fe2000bf05270 */
        /* <DEDUP_REMOVED lines=13> */
[----:B------:R-:W-:Y:S01]  /*2b30*/  UIADD3 UR4, UPT, UPT, UR4, 0x1, URZ ;  /* 0x0000000104047890 */ /* 0x000fe2000fffe0ff */
[----:B------:R-:W-:Y:S11]  /*2b40*/  BRA.U UP0, `(.L_x_2) ;  /* 0xffffffd900a47547 */ /* 0x000ff6000b83ffff */
.L_x_0:
[----:B0----5:R-:W0:Y:S01]  /*2b50*/  LDC R35, c[0x0][0x398] ;  /* 0x0000e600ff237b82 */ /* 0x021e220000000800 */
[C---:B------:R-:W-:Y:S02]  /*2b60*/  SHF.L.U32 R2, R0.reuse, 0x1, RZ ;  /* 0x0000000100027819 */ /* 0x040fe400000006ff */
[----:B------:R-:W-:Y:S02]  /*2b70*/  SHF.R.U32.HI R3, RZ, 0x1, R0 ;  /* 0x00000001ff037819 */ /* 0x000fe40000011600 */
[----:B------:R-:W-:Y:S02]  /*2b80*/  SHF.L.U32 R5, R0, 0x2, RZ ;  /* 0x0000000200057819 */ /* 0x000fe400000006ff */
[----:B------:R-:W-:Y:S02]  /*2b90*/  LOP3.LUT R2, R2, 0x40, RZ, 0xc0, !PT ;  /* 0x0000004002027812 */ /* 0x000fe400078ec0ff */
[----:B------:R-:W-:Y:S02]  /*2ba0*/  LOP3.LUT R0, R3, 0x6c, RZ, 0xc0, !PT ;  /* 0x0000006c03007812 */ /* 0x000fe400078ec0ff */
[----:B------:R-:W-:Y:S01]  /*2bb0*/  LOP3.LUT R3, R2, 0x1c, R5, 0xf8, !PT ;  /* 0x0000001c02037812 */ /* 0x000fe200078ef805 */
[----:B------:R-:W-:Y:S01]  /*2bc0*/  HFMA2 R2, -RZ, RZ, 0, 2.384185791015625e-07 ;  /* 0x00000004ff027431 */ /* 0x000fe200000001ff */
[----:B------:R-:W-:-:S03]  /*2bd0*/  MOV R5, 0x4 ;  /* 0x0000000400057802 */ /* 0x000fc60000000f00 */
[----:B0-----:R-:W-:-:S05]  /*2be0*/  IMAD R3, R0, R35, R3 ;  /* 0x0000002300037224 */ /* 0x001fca00078e0203 */
[----:B------:R-:W-:Y:S01]  /*2bf0*/  LEA R4, R35, R3, 0x4 ;  /* 0x0000000323047211 */ /* 0x000fe200078e20ff */
[----:B------:R-:W-:-:S04]  /*2c00*/  IMAD.WIDE R2, R3, R2, UR8 ;  /* 0x0000000803027e25 */ /* 0x000fc8000f8e0202 */
[----:B------:R-:W-:Y:S01]  /*2c10*/  IMAD.WIDE R4, R4, R5, UR8 ;  /* 0x0000000804047e25 */ /* 0x000fe2000f8e0205 */
[----:B------:R0:W-:Y:S03]  /*2c20*/  STG.E.128 desc[UR18][R2.64], R8 ;  /* 0x0000000802007986 */ /* 0x0001e6000c101d12 */
[C---:B------:R-:W-:Y:S01]  /*2c30*/  IMAD.WIDE R6, R35.reuse, 0x4, R2 ;  /* 0x0000000423067825 */ /* 0x040fe200078e0202 */
[----:B------:R1:W-:Y:S03]  /*2c40*/  STG.E.128 desc[UR18][R2.64+0x80], R60 ;  /* 0x0000803c02007986 */ /* 0x0003e6000c101d12 */
[C---:B------:R-:W-:Y:S01]  /*2c50*/  IMAD.WIDE R28, R35.reuse, 0x4, R4 ;  /* 0x00000004231c7825 */ /* 0x040fe200078e0204 */
[----:B------:R-:W-:Y:S03]  /*2c60*/  STG.E.128 desc[UR18][R4.64], R48 ;  /* 0x0000003004007986 */ /* 0x000fe6000c101d12 */
[C---:B------:R-:W-:Y:S01]  /*2c70*/  IMAD.WIDE R30, R35.reuse, 0x4, R6 ;  /* 0x00000004231e7825 */ /* 0x040fe200078e0206 */
[----:B------:R-:W-:Y:S03]  /*2c80*/  STG.E.128 desc[UR18][R4.64+0x80], R80 ;  /* 0x0000805004007986 */ /* 0x000fe6000c101d12 */
[C---:B------:R-:W-:Y:S01]  /*2c90*/  IMAD.WIDE R32, R35.reuse, 0x4, R28 ;  /* 0x0000000423207825 */ /* 0x040fe200078e021c */
[----:B------:R-:W-:Y:S03]  /*2ca0*/  STG.E.128 desc[UR18][R6.64], R36 ;  /* 0x0000002406007986 */ /* 0x000fe6000c101d12 */
[C---:B0-----:R-:W-:Y:S01]  /*2cb0*/  IMAD.WIDE R8, R35.reuse, 0x4, R30 ;  /* 0x0000000423087825 */ /* 0x041fe200078e021e */
[----:B------:R-:W-:Y:S03]  /*2cc0*/  STG.E.128 desc[UR18][R6.64+0x80], R72 ;  /* 0x0000804806007986 */ /* 0x000fe6000c101d12 */
[----:B-1----:R-:W-:Y:S01]  /*2cd0*/  IMAD.WIDE R2, R35, 0x4, R32 ;  /* 0x0000000423027825 */ /* 0x002fe200078e0220 */
[----:B------:R-:W-:Y:S04]  /*2ce0*/  STG.E.128 desc[UR18][R28.64], R52 ;  /* 0x000000341c007986 */ /* 0x000fe8000c101d12 */
        /* <DEDUP_REMOVED lines=8> */
[----:B------:R-:W-:Y:S01]  /*2d70*/  STG.E.128 desc[UR18][R2.64+0x80], R68 ;  /* 0x0000804402007986 */ /* 0x000fe2000c101d12 */
[----:B------:R-:W-:Y:S05]  /*2d80*/  EXIT ;  /* 0x000000000000794d */ /* 0x000fea0003800000 */
.L_x_3:
[----:B------:R-:W-:-:S00]  /*2d90*/  BRA `(.L_x_3) ;  /* 0xfffffffc00fc7947 */ /* 0x000fc0000383ffff */
[----:B------:R-:W-:-:S00]  /*2da0*/  NOP ;  /* 0x0000000000007918 */ /* 0x000fc00000000000 */
        /* <DEDUP_REMOVED lines=13> */
.L_x_4:


//--------------------- .nv.shared._Z8mm_new_9PfS_S_i --------------------------
	.section	.nv.shared._Z8mm_new_9PfS_S_i,"aw",@nobits
	.sectionflags	@""
	.align	4
.nv.shared._Z8mm_new_9PfS_S_i:
	.zero		17408


//--------------------- .nv.shared.reserved.0     --------------------------
	.section	.nv.shared.reserved.0,"aw",@nobits
	.weak		__nv_reservedSMEM_offset_0_alias
	.size		__nv_reservedSMEM_offset_0_alias, 0, 64
	.other		__nv_reservedSMEM_offset_0_alias,@"STO_CUDA_RESERVED_SHARED STV_DEFAULT"
__nv_reservedSMEM_offset_0_alias:
	.zero		0
	.zero		64


//--------------------- .nv.constant0._Z8mm_new_9PfS_S_i --------------------------
	.section	.nv.constant0._Z8mm_new_9PfS_S_i,"a",@progbits
	.sectionflags	@""
	.align	4
.nv.constant0._Z8mm_new_9PfS_S_i:
	.zero		924


//--------------------- SYMBOLS --------------------------

	.type		.nv.reservedSmem.offset0,@object
	.size		.nv.reservedSmem.offset0,0x4
	.type		.nv.reservedSmem.cap,@object
	.size		.nv.reservedSmem.cap,0x4
